	.target	sm_90a

	.elftype	@"ET_EXEC"


//--------------------- .note.nv.tkinfo           --------------------------
	.section	.note.nv.tkinfo,"",@"SHT_NOTE"
	.sectionflags	@"SHF_NOTE_NV_TKINFO"
	.tkinfo
        /*0018*/ 	.word	0x00000002
        /*0030*/ 	.string	""
        /*0030*/ 	.string	"ptxas"
        /*0030*/ 	.string	"Cuda compilation tools, release 13.0, V13.0.88"
        /*0030*/ 	.string	"Build cuda_13.0.r13.0/compiler.36424714_0"
        /*0030*/ 	.string	"-arch sm_90a -m 64 "



//--------------------- .note.nv.cuinfo           --------------------------
	.section	.note.nv.cuinfo,"",@"SHT_NOTE"
	.sectionflags	@"SHF_NOTE_NV_CUINFO"
        /*0018*/ 	.short	0x0002
        /*001a*/ 	.short	0x005a
        /*001c*/ 	.short	0x0082
	.zero		2


//--------------------- .nv.info                  --------------------------
	.section	.nv.info,"",@"SHT_CUDA_INFO"
	.align	4


	//----- nvinfo : EIATTR_REGCOUNT
	.align		4
        /*0000*/ 	.byte	0x04, 0x2f
        /*0002*/ 	.short	(.L_15 - .L_14)
	.align		4
.L_14:
        /*0004*/ 	.word	index@(_ZN7cutlass13device_kernelINS_4gemm6kernel13GemmUniversalIN4cute5tupleIJiiiiEEENS1_10collective13CollectiveMmaINS1_34MainloopSm90TmaGmmaWarpSpecializedILi4ENS5_IJNS4_1CILi2EEENSA_ILi1EEESC_EEENS1_32KernelTmaWarpSpecializedPingpongEEENS5_IJNSA_ILi64EEENSA_ILi48EEENSA_ILi256EEEEEENS_6half_tENS5_IJlSC_lEEESK_SL_NS4_8TiledMMAINS4_8MMA_AtomIJNS4_4SM904GMMA25MMA_64x16x16_F32F16F16_SSILNSP_5MajorE0ELSR_0ELNSP_7ScaleInE1ELSS_1EEEEEENS4_6LayoutINS5_IJSC_SC_SC_EEENS5_IJNSA_ILi0EEESX_SX_EEEEENS5_IJNS4_10UnderscoreES10_S10_EEEEENS4_13SM90_TMA_LOADENS4_14ComposedLayoutINS4_7SwizzleILi3ELi4ELi3EEENS4_18smem_ptr_flag_bitsILi16EEENSV_INS5_IJNSA_ILi8EEESG_EEENS5_IJSG_SC_EEEEEEEvNS4_8identityENS4_23SM90_TMA_LOAD_MULTICASTES1D_vS1E_EENS_8epilogue10collective6detail29Sm90TmaWarpSpecializedAdapterINS1I_15DefaultEpilogueISK_SL_SL_NS1H_6thread17LinearCombinationISK_Li1EffLNS1M_9ScaleType4KindE0ELNS_15FloatRoundStyleE2ESK_EENS1_15EpilogueDefaultEEEEEvvEEEEvNT_6ParamsE)
        /*0008*/ 	.word	0x000000a8


	//----- nvinfo : EIATTR_FRAME_SIZE
	.align		4
.L_15:
        /*000c*/ 	.byte	0x04, 0x11
        /*000e*/ 	.short	(.L_17 - .L_16)
	.align		4
.L_16:
        /*0010*/ 	.word	index@(_ZN7cutlass13device_kernelINS_4gemm6kernel13GemmUniversalIN4cute5tupleIJiiiiEEENS1_10collective13CollectiveMmaINS1_34MainloopSm90TmaGmmaWarpSpecializedILi4ENS5_IJNS4_1CILi2EEENSA_ILi1EEESC_EEENS1_32KernelTmaWarpSpecializedPingpongEEENS5_IJNSA_ILi64EEENSA_ILi48EEENSA_ILi256EEEEEENS_6half_tENS5_IJlSC_lEEESK_SL_NS4_8TiledMMAINS4_8MMA_AtomIJNS4_4SM904GMMA25MMA_64x16x16_F32F16F16_SSILNSP_5MajorE0ELSR_0ELNSP_7ScaleInE1ELSS_1EEEEEENS4_6LayoutINS5_IJSC_SC_SC_EEENS5_IJNSA_ILi0EEESX_SX_EEEEENS5_IJNS4_10UnderscoreES10_S10_EEEEENS4_13SM90_TMA_LOADENS4_14ComposedLayoutINS4_7SwizzleILi3ELi4ELi3EEENS4_18smem_ptr_flag_bitsILi16EEENSV_INS5_IJNSA_ILi8EEESG_EEENS5_IJSG_SC_EEEEEEEvNS4_8identityENS4_23SM90_TMA_LOAD_MULTICASTES1D_vS1E_EENS_8epilogue10collective6detail29Sm90TmaWarpSpecializedAdapterINS1I_15DefaultEpilogueISK_SL_SL_NS1H_6thread17LinearCombinationISK_Li1EffLNS1M_9ScaleType4KindE0ELNS_15FloatRoundStyleE2ESK_EENS1_15EpilogueDefaultEEEEEvvEEEEvNT_6ParamsE)
        /*0014*/ 	.word	0x00000000


	//----- nvinfo : EIATTR_MIN_STACK_SIZE
	.align		4
.L_17:
        /*0018*/ 	.byte	0x04, 0x12
        /*001a*/ 	.short	(.L_19 - .L_18)
	.align		4
.L_18:
        /*001c*/ 	.word	index@(_ZN7cutlass13device_kernelINS_4gemm6kernel13GemmUniversalIN4cute5tupleIJiiiiEEENS1_10collective13CollectiveMmaINS1_34MainloopSm90TmaGmmaWarpSpecializedILi4ENS5_IJNS4_1CILi2EEENSA_ILi1EEESC_EEENS1_32KernelTmaWarpSpecializedPingpongEEENS5_IJNSA_ILi64EEENSA_ILi48EEENSA_ILi256EEEEEENS_6half_tENS5_IJlSC_lEEESK_SL_NS4_8TiledMMAINS4_8MMA_AtomIJNS4_4SM904GMMA25MMA_64x16x16_F32F16F16_SSILNSP_5MajorE0ELSR_0ELNSP_7ScaleInE1ELSS_1EEEEEENS4_6LayoutINS5_IJSC_SC_SC_EEENS5_IJNSA_ILi0EEESX_SX_EEEEENS5_IJNS4_10UnderscoreES10_S10_EEEEENS4_13SM90_TMA_LOADENS4_14ComposedLayoutINS4_7SwizzleILi3ELi4ELi3EEENS4_18smem_ptr_flag_bitsILi16EEENSV_INS5_IJNSA_ILi8EEESG_EEENS5_IJSG_SC_EEEEEEEvNS4_8identityENS4_23SM90_TMA_LOAD_MULTICASTES1D_vS1E_EENS_8epilogue10collective6detail29Sm90TmaWarpSpecializedAdapterINS1I_15DefaultEpilogueISK_SL_SL_NS1H_6thread17LinearCombinationISK_Li1EffLNS1M_9ScaleType4KindE0ELNS_15FloatRoundStyleE2ESK_EENS1_15EpilogueDefaultEEEEEvvEEEEvNT_6ParamsE)
        /*0020*/ 	.word	0x00000000
.L_19:


//--------------------- .nv.compat                --------------------------
	.section	.nv.compat,"",@"SHT_CUDA_COMPAT_INFO"
	.align	4
        /*0000*/ 	.byte	0x02, 0x09, 0x01, 0x00, 0x02, 0x02, 0x04, 0x00, 0x02, 0x05, 0x05, 0x00, 0x03, 0x07, 0x01, 0x01
        /*0010*/ 	.byte	0x02, 0x03, 0x01, 0x00, 0x02, 0x06, 0x01, 0x00, 0x04, 0x0b, 0x08, 0x00, 0x00, 0x00, 0x00, 0x00
        /*0020*/ 	.byte	0x00, 0x00, 0x00, 0x00


//--------------------- .nv.info._ZN7cutlass13device_kernelINS_4gemm6kernel13GemmUniversalIN4cute5tupleIJiiiiEEENS1_10collective13CollectiveMmaINS1_34MainloopSm90TmaGmmaWarpSpecializedILi4ENS5_IJNS4_1CILi2EEENSA_ILi1EEESC_EEENS1_32KernelTmaWarpSpecializedPingpongEEENS5_IJNSA_ILi64EEENSA_ILi48EEENSA_ILi256EEEEEENS_6half_tENS5_IJlSC_lEEESK_SL_NS4_8TiledMMAINS4_8MMA_AtomIJNS4_4SM904GMMA25MMA_64x16x16_F32F16F16_SSILNSP_5MajorE0ELSR_0ELNSP_7ScaleInE1ELSS_1EEEEEENS4_6LayoutINS5_IJSC_SC_SC_EEENS5_IJNSA_ILi0EEESX_SX_EEEEENS5_IJNS4_10UnderscoreES10_S10_EEEEENS4_13SM90_TMA_LOADENS4_14ComposedLayoutINS4_7SwizzleILi3ELi4ELi3EEENS4_18smem_ptr_flag_bitsILi16EEENSV_INS5_IJNSA_ILi8EEESG_EEENS5_IJSG_SC_EEEEEEEvNS4_8identityENS4_23SM90_TMA_LOAD_MULTICASTES1D_vS1E_EENS_8epilogue10collective6detail29Sm90TmaWarpSpecializedAdapterINS1I_15DefaultEpilogueISK_SL_SL_NS1H_6thread17LinearCombinationISK_Li1EffLNS1M_9ScaleType4KindE0ELNS_15FloatRoundStyleE2ESK_EENS1_15EpilogueDefaultEEEEEvvEEEEvNT_6ParamsE --------------------------
	.section	.nv.info._ZN7cutlass13device_kernelINS_4gemm6kernel13GemmUniversalIN4cute5tupleIJiiiiEEENS1_10collective13CollectiveMmaINS1_34MainloopSm90TmaGmmaWarpSpecializedILi4ENS5_IJNS4_1CILi2EEENSA_ILi1EEESC_EEENS1_32KernelTmaWarpSpecializedPingpongEEENS5_IJNSA_ILi64EEENSA_ILi48EEENSA_ILi256EEEEEENS_6half_tENS5_IJlSC_lEEESK_SL_NS4_8TiledMMAINS4_8MMA_AtomIJNS4_4SM904GMMA25MMA_64x16x16_F32F16F16_SSILNSP_5MajorE0ELSR_0ELNSP_7ScaleInE1ELSS_1EEEEEENS4_6LayoutINS5_IJSC_SC_SC_EEENS5_IJNSA_ILi0EEESX_SX_EEEEENS5_IJNS4_10UnderscoreES10_S10_EEEEENS4_13SM90_TMA_LOADENS4_14ComposedLayoutINS4_7SwizzleILi3ELi4ELi3EEENS4_18smem_ptr_flag_bitsILi16EEENSV_INS5_IJNSA_ILi8EEESG_EEENS5_IJSG_SC_EEEEEEEvNS4_8identityENS4_23SM90_TMA_LOAD_MULTICASTES1D_vS1E_EENS_8epilogue10collective6detail29Sm90TmaWarpSpecializedAdapterINS1I_15DefaultEpilogueISK_SL_SL_NS1H_6thread17LinearCombinationISK_Li1EffLNS1M_9ScaleType4KindE0ELNS_15FloatRoundStyleE2ESK_EENS1_15EpilogueDefaultEEEEEvvEEEEvNT_6ParamsE,"",@"SHT_CUDA_INFO"
	.sectionflags	@""
	.align	4


	//----- nvinfo : EIATTR_CUDA_API_VERSION
	.align		4
        /*0000*/ 	.byte	0x04, 0x37
        /*0002*/ 	.short	(.L_21 - .L_20)
.L_20:
        /*0004*/ 	.word	0x00000082


	//----- nvinfo : EIATTR_KPARAM_INFO
	.align		4
.L_21:
        /*0008*/ 	.byte	0x04, 0x17
        /*000a*/ 	.short	(.L_23 - .L_22)
.L_22:
        /*000c*/ 	.word	0x00000000
        /*0010*/ 	.short	0x0000
        /*0012*/ 	.short	0x0070
        /*0014*/ 	.byte	0x00, 0xf0, 0x01, 0x10


	//----- nvinfo : EIATTR_SPARSE_MMA_MASK
	.align		4
.L_23:
        /*0018*/ 	.byte	0x03, 0x50
        /*001a*/ 	.short	0x0000


	//----- nvinfo : EIATTR_MAXREG_COUNT
	.align		4
        /*001c*/ 	.byte	0x03, 0x1b
        /*001e*/ 	.short	0x00a8


	//----- nvinfo : EIATTR_NUM_BARRIERS
	.align		4
        /*0020*/ 	.byte	0x02, 0x4c
        /*0022*/ 	.byte	0x01
	.zero		1


	//----- nvinfo : EIATTR_EXTERNS
	.align		4
        /*0024*/ 	.byte	0x04, 0x0f
        /*0026*/ 	.short	(.L_25 - .L_24)


	//   ....[0]....
	.align		4
.L_24:
        /*0028*/ 	.word	index@(__assertfail)


	//----- nvinfo : EIATTR_MERCURY_ISA_VERSION
	.align		4
.L_25:
        /*002c*/ 	.byte	0x03, 0x5f
        /*002e*/ 	.short	0x0101


	//----- nvinfo : EIATTR_INT_WARP_WIDE_INSTR_OFFSETS
	.align		4
        /*0030*/ 	.byte	0x04, 0x31
        /*0032*/ 	.short	(.L_27 - .L_26)


	//   ....[0]....
.L_26:
        /*0034*/ 	.word	0x000005d0


	//   ....[1]....
        /*0038*/ 	.word	0x00000610


	//   ....[2]....
        /*003c*/ 	.word	0x000006a0


	//   ....[3]....
        /*0040*/ 	.word	0x000006b0


	//   ....[4]....
        /*0044*/ 	.word	0x000006d0


	//   ....[5]....
        /*0048*/ 	.word	0x000006f0


	//   ....[6]....
        /*004c*/ 	.word	0x000007e0


	//   ....[7]....
        /*0050*/ 	.word	0x00000800


	//   ....[8]....
        /*0054*/ 	.word	0x000043d0


	//----- nvinfo : EIATTR_COOP_GROUP_MASK_REGIDS
	.align		4
.L_27:
        /*0058*/ 	.byte	0x04, 0x29
        /*005a*/ 	.short	(.L_29 - .L_28)


	//   ....[0]....
.L_28:
        /*005c*/ 	.word	0xffffffff


	//   ....[1]....
        /*0060*/ 	.word	0xffffffff


	//   ....[2]....
        /*0064*/ 	.word	0xffffffff


	//   ....[3]....
        /*0068*/ 	.word	0xffffffff


	//   ....[4]....
        /*006c*/ 	.word	0xffffffff


	//   ....[5]....
        /*0070*/ 	.word	0xffffffff


	//   ....[6]....
        /*0074*/ 	.word	0xffffffff


	//----- nvinfo : EIATTR_COOP_GROUP_INSTR_OFFSETS
	.align		4
.L_29:
        /*0078*/ 	.byte	0x04, 0x28
        /*007a*/ 	.short	(.L_31 - .L_30)


	//   ....[0]....
.L_30:
        /*007c*/ 	.word	0x00000060


	//   ....[1]....
        /*0080*/ 	.word	0x00000080


	//   ....[2]....
        /*0084*/ 	.word	0x00000180


	//   ....[3]....
        /*0088*/ 	.word	0x000003b0


	//   ....[4]....
        /*008c*/ 	.word	0x00000400


	//   ....[5]....
        /*0090*/ 	.word	0x000004f0


	//   ....[6]....
        /*0094*/ 	.word	0x00000980


	//----- nvinfo : EIATTR_REG_RECONFIG
	.align		4
.L_31:
        /*0098*/ 	.byte	0x01, 0x54
	.zero		2


	//----- nvinfo : EIATTR_SYSCALL_OFFSETS
	.align		4
        /*009c*/ 	.byte	0x04, 0x46
        /*009e*/ 	.short	(.L_33 - .L_32)


	//   ....[0]....
.L_32:
        /*00a0*/ 	.word	0x00001960


	//----- nvinfo : EIATTR_MBARRIER_INSTR_OFFSETS
	.align		4
.L_33:
        /*00a4*/ 	.byte	0x04, 0x39
        /*00a6*/ 	.short	(.L_35 - .L_34)


	//   ....[0]....
.L_34:
        /*00a8*/ 	.word	0x00000300
        /*00ac*/ 	.word	0x000000ff
        /*00b0*/ 	.word	0x00000000
        /*00b4*/ 	.short	0x0100
        /*00b6*/ 	.byte	0x07
	.zero		1


	//   ....[1]....
        /*00b8*/ 	.word	0x00000310
        /*00bc*/ 	.word	0x000000ff
        /*00c0*/ 	.word	0x00000020
        /*00c4*/ 	.short	0x0100
        /*00c6*/ 	.byte	0x07
	.zero		1


	//   ....[2]....
        /*00c8*/ 	.word	0x00000320
        /*00cc*/ 	.word	0x000000ff
        /*00d0*/ 	.word	0x00000008
        /*00d4*/ 	.short	0x0100
        /*00d6*/ 	.byte	0x07
	.zero		1


	//   ....[3]....
        /*00d8*/ 	.word	0x00000330
        /*00dc*/ 	.word	0x000000ff
        /*00e0*/ 	.word	0x00000028
        /*00e4*/ 	.short	0x0100
        /*00e6*/ 	.byte	0x07
	.zero		1


	//   ....[4]....
        /*00e8*/ 	.word	0x00000340
        /*00ec*/ 	.word	0x000000ff
        /*00f0*/ 	.word	0x00000010
        /*00f4*/ 	.short	0x0100
        /*00f6*/ 	.byte	0x07
	.zero		1


	//   ....[5]....
        /*00f8*/ 	.word	0x00000350
        /*00fc*/ 	.word	0x000000ff
        /*0100*/ 	.word	0x00000030
        /*0104*/ 	.short	0x0100
        /*0106*/ 	.byte	0x07
	.zero		1


	//   ....[6]....
        /*0108*/ 	.word	0x00000360
        /*010c*/ 	.word	0x000000ff
        /*0110*/ 	.word	0x00000018
        /*0114*/ 	.short	0x0100
        /*0116*/ 	.byte	0x07
	.zero		1


	//   ....[7]....
        /*0118*/ 	.word	0x00000370
        /*011c*/ 	.word	0x000000ff
        /*0120*/ 	.word	0x00000038
        /*0124*/ 	.short	0x0100
        /*0126*/ 	.byte	0x07
	.zero		1


	//   ....[8]....
        /*0128*/ 	.word	0x00000840
        /*012c*/ 	.word	0x000000ff
        /*0130*/ 	.word	0x00000070
        /*0134*/ 	.short	0x0100
        /*0136*/ 	.byte	0x0c
	.zero		1


	//   ....[9]....
        /*0138*/ 	.word	0x00000890
        /*013c*/ 	.word	0x000000ff
        /*0140*/ 	.word	0x00000078
        /*0144*/ 	.short	0x0100
        /*0146*/ 	.byte	0x0c
	.zero		1


	//   ....[10]....
        /*0148*/ 	.word	0x000008c0
        /*014c*/ 	.word	0x000000ff
        /*0150*/ 	.word	0x00000050
        /*0154*/ 	.short	0x0100
        /*0156*/ 	.byte	0x0d
	.zero		1


	//   ....[11]....
        /*0158*/ 	.word	0x00000910
        /*015c*/ 	.word	0x000000ff
        /*0160*/ 	.word	0x00000058
        /*0164*/ 	.short	0x0100
        /*0166*/ 	.byte	0x0d
	.zero		1


	//   ....[12]....
        /*0168*/ 	.word	0x00000920
        /*016c*/ 	.word	0x000000ff
        /*0170*/ 	.word	0x00000060
        /*0174*/ 	.short	0x0100
        /*0176*/ 	.byte	0x0d
	.zero		1


	//   ....[13]....
        /*0178*/ 	.word	0x00000930
        /*017c*/ 	.word	0x000000ff
        /*0180*/ 	.word	0x00000068
        /*0184*/ 	.short	0x0100
        /*0186*/ 	.byte	0x0d
	.zero		1


	//   ....[14]....
        /*0188*/ 	.word	0x00001840
        /*018c*/ 	.word	0x00000035
        /*0190*/ 	.word	0x00000000
        /*0194*/ 	.short	0x010a
        /*0196*/ 	.byte	0x31
	.zero		1


	//   ....[15]....
        /*0198*/ 	.word	0x000019f0
        /*019c*/ 	.word	0x00000003
        /*01a0*/ 	.word	0x00000000
        /*01a4*/ 	.short	0x010a
        /*01a6*/ 	.byte	0x3f
	.zero		1


	//   ....[16]....
        /*01a8*/ 	.word	0x00001a30
        /*01ac*/ 	.word	0x00000003
        /*01b0*/ 	.word	0x00000000
        /*01b4*/ 	.short	0x010a
        /*01b6*/ 	.byte	0x3f
	.zero		1


	//   ....[17]....
        /*01b8*/ 	.word	0x00002e70
        /*01bc*/ 	.word	0x000000ff
        /*01c0*/ 	.word	0x00000000
        /*01c4*/ 	.short	0x010a
        /*01c6*/ 	.byte	0x04
	.zero		1


	//   ....[18]....
        /*01c8*/ 	.word	0x00002eb0
        /*01cc*/ 	.word	0x000000ff
        /*01d0*/ 	.word	0x00000000
        /*01d4*/ 	.short	0x010a
        /*01d6*/ 	.byte	0x04
	.zero		1


	//   ....[19]....
        /*01d8*/ 	.word	0x00004260
        /*01dc*/ 	.word	0x00000005
        /*01e0*/ 	.word	0x00000000
        /*01e4*/ 	.short	0x0101
        /*01e6*/ 	.byte	0x3f
	.zero		1


	//   ....[20]....
        /*01e8*/ 	.word	0x00004360
        /*01ec*/ 	.word	0x00000036
        /*01f0*/ 	.word	0x00000000
        /*01f4*/ 	.short	0x0101
        /*01f6*/ 	.byte	0x2b
	.zero		1


	//   ....[21]....
        /*01f8*/ 	.word	0x00004450
        /*01fc*/ 	.word	0x00000003
        /*0200*/ 	.word	0x00000000
        /*0204*/ 	.short	0x0101
        /*0206*/ 	.byte	0x3f
	.zero		1


	//   ....[22]....
        /*0208*/ 	.word	0x00004510
        /*020c*/ 	.word	0x00000035
        /*0210*/ 	.word	0x00000010
        /*0214*/ 	.short	0x010a
        /*0216*/ 	.byte	0x31
	.zero		1


	//   ....[23]....
        /*0218*/ 	.word	0x00006110
        /*021c*/ 	.word	0x00000038
        /*0220*/ 	.word	0x00000000
        /*0224*/ 	.short	0x0101
        /*0226*/ 	.byte	0x2b
	.zero		1


	//   ....[24]....
        /*0228*/ 	.word	0x00006b20
        /*022c*/ 	.word	0x0000000a
        /*0230*/ 	.word	0x00000020
        /*0234*/ 	.short	0x010a
        /*0236*/ 	.byte	0x3f
	.zero		1


	//   ....[25]....
        /*0238*/ 	.word	0x00007110
        /*023c*/ 	.word	0x00000003
        /*0240*/ 	.word	0x00000078
        /*0244*/ 	.short	0x0101
        /*0246*/ 	.byte	0x3f
	.zero		1


	//   ....[26]....
        /*0248*/ 	.word	0x00007880
        /*024c*/ 	.word	0x00000007
        /*0250*/ 	.word	0x00000000
        /*0254*/ 	.short	0x010a
        /*0256*/ 	.byte	0x3f
	.zero		1


	//   ....[27]....
        /*0258*/ 	.word	0x00007900
        /*025c*/ 	.word	0x00000009
        /*0260*/ 	.word	0x00000000
        /*0264*/ 	.short	0x010a
        /*0266*/ 	.byte	0x3f
	.zero		1


	//   ....[28]....
        /*0268*/ 	.word	0x00007990
        /*026c*/ 	.word	0x00000006
        /*0270*/ 	.word	0x00000000
        /*0274*/ 	.short	0x010a
        /*0276*/ 	.byte	0x3f
	.zero		1


	//   ....[29]....
        /*0278*/ 	.word	0x00007a20
        /*027c*/ 	.word	0x00000003
        /*0280*/ 	.word	0x00000000
        /*0284*/ 	.short	0x010a
        /*0286*/ 	.byte	0x3f
	.zero		1


	//   ....[30]....
        /*0288*/ 	.word	0x00007a80
        /*028c*/ 	.word	0x00000037
        /*0290*/ 	.word	0x00000000
        /*0294*/ 	.short	0x010a
        /*0296*/ 	.byte	0x3f
	.zero		1


	//   ....[31]....
        /*0298*/ 	.word	0x00007ad0
        /*029c*/ 	.word	0x00000003
        /*02a0*/ 	.word	0x00000000
        /*02a4*/ 	.short	0x010a
        /*02a6*/ 	.byte	0x3f
	.zero		1


	//   ....[32]....
        /*02a8*/ 	.word	0x00007b30
        /*02ac*/ 	.word	0x00000005
        /*02b0*/ 	.word	0x00000000
        /*02b4*/ 	.short	0x010a
        /*02b6*/ 	.byte	0x3f
	.zero		1


	//   ....[33]....
        /*02b8*/ 	.word	0x00007b80
        /*02bc*/ 	.word	0x00000037
        /*02c0*/ 	.word	0x00000010
        /*02c4*/ 	.short	0x010a
        /*02c6*/ 	.byte	0x3f
	.zero		1


	//   ....[34]....
        /*02c8*/ 	.word	0x00007c50
        /*02cc*/ 	.word	0x0000000a
        /*02d0*/ 	.word	0x00000020
        /*02d4*/ 	.short	0x010a
        /*02d6*/ 	.byte	0x3f
	.zero		1


	//   ....[35]....
        /*02d8*/ 	.word	0x00007d20
        /*02dc*/ 	.word	0x00000007
        /*02e0*/ 	.word	0x00000000
        /*02e4*/ 	.short	0x010a
        /*02e6*/ 	.byte	0x3f
	.zero		1


	//   ....[36]....
        /*02e8*/ 	.word	0x00007d70
        /*02ec*/ 	.word	0x00000009
        /*02f0*/ 	.word	0x00000000
        /*02f4*/ 	.short	0x010a
        /*02f6*/ 	.byte	0x3f
	.zero		1


	//   ....[37]....
        /*02f8*/ 	.word	0x00007dc0
        /*02fc*/ 	.word	0x00000006
        /*0300*/ 	.word	0x00000000
        /*0304*/ 	.short	0x010a
        /*0306*/ 	.byte	0x3f
	.zero		1


	//----- nvinfo : EIATTR_NUM_MBARRIERS
	.align		4
.L_35:
        /*0308*/ 	.byte	0x03, 0x38
        /*030a*/ 	.short	0x000e


	//----- nvinfo : EIATTR_EXIT_INSTR_OFFSETS
	.align		4
        /*030c*/ 	.byte	0x04, 0x1c
        /*030e*/ 	.short	(.L_37 - .L_36)


	//   ....[0]....
.L_36:
        /*0310*/ 	.word	0x00001490


	//   ....[1]....
        /*0314*/ 	.word	0x000014f0


	//   ....[2]....
        /*0318*/ 	.word	0x00006820


	//   ....[3]....
        /*031c*/ 	.word	0x00006850


	//   ....[4]....
        /*0320*/ 	.word	0x00007a70


	//----- nvinfo : EIATTR_MAX_THREADS
	.align		4
.L_37:
        /*0324*/ 	.byte	0x04, 0x05
        /*0326*/ 	.short	(.L_39 - .L_38)
.L_38:
        /*0328*/ 	.word	0x00000180
        /*032c*/ 	.word	0x00000001
        /*0330*/ 	.word	0x00000001


	//----- nvinfo : EIATTR_CRS_STACK_SIZE
	.align		4
.L_39:
        /*0334*/ 	.byte	0x04, 0x1e
        /*0336*/ 	.short	(.L_41 - .L_40)
.L_40:
        /*0338*/ 	.word	0x00000000


	//----- nvinfo : EIATTR_CBANK_PARAM_SIZE
	.align		4
.L_41:
        /*033c*/ 	.byte	0x03, 0x19
        /*033e*/ 	.short	0x0470


	//----- nvinfo : EIATTR_PARAM_CBANK
	.align		4
        /*0340*/ 	.byte	0x04, 0x0a
        /*0342*/ 	.short	(.L_43 - .L_42)
	.align		4
.L_42:
        /*0344*/ 	.word	index@(.nv.constant0._ZN7cutlass13device_kernelINS_4gemm6kernel13GemmUniversalIN4cute5tupleIJiiiiEEENS1_10collective13CollectiveMmaINS1_34MainloopSm90TmaGmmaWarpSpecializedILi4ENS5_IJNS4_1CILi2EEENSA_ILi1EEESC_EEENS1_32KernelTmaWarpSpecializedPingpongEEENS5_IJNSA_ILi64EEENSA_ILi48EEENSA_ILi256EEEEEENS_6half_tENS5_IJlSC_lEEESK_SL_NS4_8TiledMMAINS4_8MMA_AtomIJNS4_4SM904GMMA25MMA_64x16x16_F32F16F16_SSILNSP_5MajorE0ELSR_0ELNSP_7ScaleInE1ELSS_1EEEEEENS4_6LayoutINS5_IJSC_SC_SC_EEENS5_IJNSA_ILi0EEESX_SX_EEEEENS5_IJNS4_10UnderscoreES10_S10_EEEEENS4_13SM90_TMA_LOADENS4_14ComposedLayoutINS4_7SwizzleILi3ELi4ELi3EEENS4_18smem_ptr_flag_bitsILi16EEENSV_INS5_IJNSA_ILi8EEESG_EEENS5_IJSG_SC_EEEEEEEvNS4_8identityENS4_23SM90_TMA_LOAD_MULTICASTES1D_vS1E_EENS_8epilogue10collective6detail29Sm90TmaWarpSpecializedAdapterINS1I_15DefaultEpilogueISK_SL_SL_NS1H_6thread17LinearCombinationISK_Li1EffLNS1M_9ScaleType4KindE0ELNS_15FloatRoundStyleE2ESK_EENS1_15EpilogueDefaultEEEEEvvEEEEvNT_6ParamsE)
        /*0348*/ 	.short	0x0210
        /*034a*/ 	.short	0x0470


	//----- nvinfo : EIATTR_SW_WAR
	.align		4
.L_43:
        /*034c*/ 	.byte	0x04, 0x36
        /*034e*/ 	.short	(.L_45 - .L_44)
.L_44:
        /*0350*/ 	.word	0x00000008
.L_45:


//--------------------- .nv.callgraph             --------------------------
	.section	.nv.callgraph,"",@"SHT_CUDA_CALLGRAPH"
	.align	4
	.sectionentsize	8
	.align		4
        /*0000*/ 	.word	0x00000000
	.align		4
        /*0004*/ 	.word	0xffffffff
	.align		4
        /*0008*/ 	.word	index@(_ZN7cutlass13device_kernelINS_4gemm6kernel13GemmUniversalIN4cute5tupleIJiiiiEEENS1_10collective13CollectiveMmaINS1_34MainloopSm90TmaGmmaWarpSpecializedILi4ENS5_IJNS4_1CILi2EEENSA_ILi1EEESC_EEENS1_32KernelTmaWarpSpecializedPingpongEEENS5_IJNSA_ILi64EEENSA_ILi48EEENSA_ILi256EEEEEENS_6half_tENS5_IJlSC_lEEESK_SL_NS4_8TiledMMAINS4_8MMA_AtomIJNS4_4SM904GMMA25MMA_64x16x16_F32F16F16_SSILNSP_5MajorE0ELSR_0ELNSP_7ScaleInE1ELSS_1EEEEEENS4_6LayoutINS5_IJSC_SC_SC_EEENS5_IJNSA_ILi0EEESX_SX_EEEEENS5_IJNS4_10UnderscoreES10_S10_EEEEENS4_13SM90_TMA_LOADENS4_14ComposedLayoutINS4_7SwizzleILi3ELi4ELi3EEENS4_18smem_ptr_flag_bitsILi16EEENSV_INS5_IJNSA_ILi8EEESG_EEENS5_IJSG_SC_EEEEEEEvNS4_8identityENS4_23SM90_TMA_LOAD_MULTICASTES1D_vS1E_EENS_8epilogue10collective6detail29Sm90TmaWarpSpecializedAdapterINS1I_15DefaultEpilogueISK_SL_SL_NS1H_6thread17LinearCombinationISK_Li1EffLNS1M_9ScaleType4KindE0ELNS_15FloatRoundStyleE2ESK_EENS1_15EpilogueDefaultEEEEEvvEEEEvNT_6ParamsE)
	.align		4
        /*000c*/ 	.word	index@(__assertfail)
	.align		4
        /*0010*/ 	.word	0x00000000
	.align		4
        /*0014*/ 	.word	0xfffffffe
	.align		4
        /*0018*/ 	.word	0x00000000
	.align		4
        /*001c*/ 	.word	0xfffffffd
	.align		4
        /*0020*/ 	.word	0x00000000
	.align		4
        /*0024*/ 	.word	0xfffffffc


//--------------------- .nv.constant4             --------------------------
	.section	.nv.constant4,"a",@progbits
	.align	8
	.align		8
.nv.constant4:
        /*0000*/ 	.dword	__assertfail
	.align		8
        /*0008*/ 	.dword	__unnamed_1
	.align		8
        /*0010*/ 	.dword	_ZN39_INTERNAL_366fc683_4_k_cu_23849f77_89494cuda3std3__45__cpo5beginE
	.align		8
        /*0018*/ 	.dword	_ZN39_INTERNAL_366fc683_4_k_cu_23849f77_89494cuda3std3__45__cpo3endE
	.align		8
        /*0020*/ 	.dword	_ZN39_INTERNAL_366fc683_4_k_cu_23849f77_89494cuda3std3__45__cpo6cbeginE
	.align		8
        /*0028*/ 	.dword	_ZN39_INTERNAL_366fc683_4_k_cu_23849f77_89494cuda3std3__45__cpo4cendE
	.align		8
        /*0030*/ 	.dword	_ZN39_INTERNAL_366fc683_4_k_cu_23849f77_89494cuda3std3__441_GLOBAL__N__366fc683_4_k_cu_23849f77_89496ignoreE
	.align		8
        /*0038*/ 	.dword	_ZN39_INTERNAL_366fc683_4_k_cu_23849f77_89494cuda3std3__419piecewise_constructE
	.align		8
        /*0040*/ 	.dword	_ZN39_INTERNAL_366fc683_4_k_cu_23849f77_89494cuda3std3__48in_placeE
	.align		8
        /*0048*/ 	.dword	_ZN39_INTERNAL_366fc683_4_k_cu_23849f77_89494cuda3std6ranges3__45__cpo4swapE
	.align		8
        /*0050*/ 	.dword	_ZN39_INTERNAL_366fc683_4_k_cu_23849f77_89494cuda3std6ranges3__45__cpo9iter_moveE
	.align		8
        /*0058*/ 	.dword	_ZN39_INTERNAL_366fc683_4_k_cu_23849f77_89494cute7productE
	.align		8
        /*0060*/ 	.dword	_ZN39_INTERNAL_366fc683_4_k_cu_23849f77_89494cute1_E
	.align		8
        /*0068*/ 	.dword	$str$22
	.align		8
        /*0070*/ 	.dword	$str$23


//--------------------- .text._ZN7cutlass13device_kernelINS_4gemm6kernel13GemmUniversalIN4cute5tupleIJiiiiEEENS1_10collective13CollectiveMmaINS1_34MainloopSm90TmaGmmaWarpSpecializedILi4ENS5_IJNS4_1CILi2EEENSA_ILi1EEESC_EEENS1_32KernelTmaWarpSpecializedPingpongEEENS5_IJNSA_ILi64EEENSA_ILi48EEENSA_ILi256EEEEEENS_6half_tENS5_IJlSC_lEEESK_SL_NS4_8TiledMMAINS4_8MMA_AtomIJNS4_4SM904GMMA25MMA_64x16x16_F32F16F16_SSILNSP_5MajorE0ELSR_0ELNSP_7ScaleInE1ELSS_1EEEEEENS4_6LayoutINS5_IJSC_SC_SC_EEENS5_IJNSA_ILi0EEESX_SX_EEEEENS5_IJNS4_10UnderscoreES10_S10_EEEEENS4_13SM90_TMA_LOADENS4_14ComposedLayoutINS4_7SwizzleILi3ELi4ELi3EEENS4_18smem_ptr_flag_bitsILi16EEENSV_INS5_IJNSA_ILi8EEESG_EEENS5_IJSG_SC_EEEEEEEvNS4_8identityENS4_23SM90_TMA_LOAD_MULTICASTES1D_vS1E_EENS_8epilogue10collective6detail29Sm90TmaWarpSpecializedAdapterINS1I_15DefaultEpilogueISK_SL_SL_NS1H_6thread17LinearCombinationISK_Li1EffLNS1M_9ScaleType4KindE0ELNS_15FloatRoundStyleE2ESK_EENS1_15EpilogueDefaultEEEEEvvEEEEvNT_6ParamsE --------------------------
	.section	.text._ZN7cutlass13device_kernelINS_4gemm6kernel13GemmUniversalIN4cute5tupleIJiiiiEEENS1_10collective13CollectiveMmaINS1_34MainloopSm90TmaGmmaWarpSpecializedILi4ENS5_IJNS4_1CILi2EEENSA_ILi1EEESC_EEENS1_32KernelTmaWarpSpecializedPingpongEEENS5_IJNSA_ILi64EEENSA_ILi48EEENSA_ILi256EEEEEENS_6half_tENS5_IJlSC_lEEESK_SL_NS4_8TiledMMAINS4_8MMA_AtomIJNS4_4SM904GMMA25MMA_64x16x16_F32F16F16_SSILNSP_5MajorE0ELSR_0ELNSP_7ScaleInE1ELSS_1EEEEEENS4_6LayoutINS5_IJSC_SC_SC_EEENS5_IJNSA_ILi0EEESX_SX_EEEEENS5_IJNS4_10UnderscoreES10_S10_EEEEENS4_13SM90_TMA_LOADENS4_14ComposedLayoutINS4_7SwizzleILi3ELi4ELi3EEENS4_18smem_ptr_flag_bitsILi16EEENSV_INS5_IJNSA_ILi8EEESG_EEENS5_IJSG_SC_EEEEEEEvNS4_8identityENS4_23SM90_TMA_LOAD_MULTICASTES1D_vS1E_EENS_8epilogue10collective6detail29Sm90TmaWarpSpecializedAdapterINS1I_15DefaultEpilogueISK_SL_SL_NS1H_6thread17LinearCombinationISK_Li1EffLNS1M_9ScaleType4KindE0ELNS_15FloatRoundStyleE2ESK_EENS1_15EpilogueDefaultEEEEEvvEEEEvNT_6ParamsE,"ax",@progbits
	.align	128
.text._ZN7cutlass13device_kernelINS_4gemm6kernel13GemmUniversalIN4cute5tupleIJiiiiEEENS1_10collective13CollectiveMmaINS1_34MainloopSm90TmaGmmaWarpSpecializedILi4ENS5_IJNS4_1CILi2EEENSA_ILi1EEESC_EEENS1_32KernelTmaWarpSpecializedPingpongEEENS5_IJNSA_ILi64EEENSA_ILi48EEENSA_ILi256EEEEEENS_6half_tENS5_IJlSC_lEEESK_SL_NS4_8TiledMMAINS4_8MMA_AtomIJNS4_4SM904GMMA25MMA_64x16x16_F32F16F16_SSILNSP_5MajorE0ELSR_0ELNSP_7ScaleInE1ELSS_1EEEEEENS4_6LayoutINS5_IJSC_SC_SC_EEENS5_IJNSA_ILi0EEESX_SX_EEEEENS5_IJNS4_10UnderscoreES10_S10_EEEEENS4_13SM90_TMA_LOADENS4_14ComposedLayoutINS4_7SwizzleILi3ELi4ELi3EEENS4_18smem_ptr_flag_bitsILi16EEENSV_INS5_IJNSA_ILi8EEESG_EEENS5_IJSG_SC_EEEEEEEvNS4_8identityENS4_23SM90_TMA_LOAD_MULTICASTES1D_vS1E_EENS_8epilogue10collective6detail29Sm90TmaWarpSpecializedAdapterINS1I_15DefaultEpilogueISK_SL_SL_NS1H_6thread17LinearCombinationISK_Li1EffLNS1M_9ScaleType4KindE0ELNS_15FloatRoundStyleE2ESK_EENS1_15EpilogueDefaultEEEEEvvEEEEvNT_6ParamsE:
        .type           _ZN7cutlass13device_kernelINS_4gemm6kernel13GemmUniversalIN4cute5tupleIJiiiiEEENS1_10collective13CollectiveMmaINS1_34MainloopSm90TmaGmmaWarpSpecializedILi4ENS5_IJNS4_1CILi2EEENSA_ILi1EEESC_EEENS1_32KernelTmaWarpSpecializedPingpongEEENS5_IJNSA_ILi64EEENSA_ILi48EEENSA_ILi256EEEEEENS_6half_tENS5_IJlSC_lEEESK_SL_NS4_8TiledMMAINS4_8MMA_AtomIJNS4_4SM904GMMA25MMA_64x16x16_F32F16F16_SSILNSP_5MajorE0ELSR_0ELNSP_7ScaleInE1ELSS_1EEEEEENS4_6LayoutINS5_IJSC_SC_SC_EEENS5_IJNSA_ILi0EEESX_SX_EEEEENS5_IJNS4_10UnderscoreES10_S10_EEEEENS4_13SM90_TMA_LOADENS4_14ComposedLayoutINS4_7SwizzleILi3ELi4ELi3EEENS4_18smem_ptr_flag_bitsILi16EEENSV_INS5_IJNSA_ILi8EEESG_EEENS5_IJSG_SC_EEEEEEEvNS4_8identityENS4_23SM90_TMA_LOAD_MULTICASTES1D_vS1E_EENS_8epilogue10collective6detail29Sm90TmaWarpSpecializedAdapterINS1I_15DefaultEpilogueISK_SL_SL_NS1H_6thread17LinearCombinationISK_Li1EffLNS1M_9ScaleType4KindE0ELNS_15FloatRoundStyleE2ESK_EENS1_15EpilogueDefaultEEEEEvvEEEEvNT_6ParamsE,@function
        .size           _ZN7cutlass13device_kernelINS_4gemm6kernel13GemmUniversalIN4cute5tupleIJiiiiEEENS1_10collective13CollectiveMmaINS1_34MainloopSm90TmaGmmaWarpSpecializedILi4ENS5_IJNS4_1CILi2EEENSA_ILi1EEESC_EEENS1_32KernelTmaWarpSpecializedPingpongEEENS5_IJNSA_ILi64EEENSA_ILi48EEENSA_ILi256EEEEEENS_6half_tENS5_IJlSC_lEEESK_SL_NS4_8TiledMMAINS4_8MMA_AtomIJNS4_4SM904GMMA25MMA_64x16x16_F32F16F16_SSILNSP_5MajorE0ELSR_0ELNSP_7ScaleInE1ELSS_1EEEEEENS4_6LayoutINS5_IJSC_SC_SC_EEENS5_IJNSA_ILi0EEESX_SX_EEEEENS5_IJNS4_10UnderscoreES10_S10_EEEEENS4_13SM90_TMA_LOADENS4_14ComposedLayoutINS4_7SwizzleILi3ELi4ELi3EEENS4_18smem_ptr_flag_bitsILi16EEENSV_INS5_IJNSA_ILi8EEESG_EEENS5_IJSG_SC_EEEEEEEvNS4_8identityENS4_23SM90_TMA_LOAD_MULTICASTES1D_vS1E_EENS_8epilogue10collective6detail29Sm90TmaWarpSpecializedAdapterINS1I_15DefaultEpilogueISK_SL_SL_NS1H_6thread17LinearCombinationISK_Li1EffLNS1M_9ScaleType4KindE0ELNS_15FloatRoundStyleE2ESK_EENS1_15EpilogueDefaultEEEEEvvEEEEvNT_6ParamsE,(.L_x_120 - _ZN7cutlass13device_kernelINS_4gemm6kernel13GemmUniversalIN4cute5tupleIJiiiiEEENS1_10collective13CollectiveMmaINS1_34MainloopSm90TmaGmmaWarpSpecializedILi4ENS5_IJNS4_1CILi2EEENSA_ILi1EEESC_EEENS1_32KernelTmaWarpSpecializedPingpongEEENS5_IJNSA_ILi64EEENSA_ILi48EEENSA_ILi256EEEEEENS_6half_tENS5_IJlSC_lEEESK_SL_NS4_8TiledMMAINS4_8MMA_AtomIJNS4_4SM904GMMA25MMA_64x16x16_F32F16F16_SSILNSP_5MajorE0ELSR_0ELNSP_7ScaleInE1ELSS_1EEEEEENS4_6LayoutINS5_IJSC_SC_SC_EEENS5_IJNSA_ILi0EEESX_SX_EEEEENS5_IJNS4_10UnderscoreES10_S10_EEEEENS4_13SM90_TMA_LOADENS4_14ComposedLayoutINS4_7SwizzleILi3ELi4ELi3EEENS4_18smem_ptr_flag_bitsILi16EEENSV_INS5_IJNSA_ILi8EEESG_EEENS5_IJSG_SC_EEEEEEEvNS4_8identityENS4_23SM90_TMA_LOAD_MULTICASTES1D_vS1E_EENS_8epilogue10collective6detail29Sm90TmaWarpSpecializedAdapterINS1I_15DefaultEpilogueISK_SL_SL_NS1H_6thread17LinearCombinationISK_Li1EffLNS1M_9ScaleType4KindE0ELNS_15FloatRoundStyleE2ESK_EENS1_15EpilogueDefaultEEEEEvvEEEEvNT_6ParamsE)
        .other          _ZN7cutlass13device_kernelINS_4gemm6kernel13GemmUniversalIN4cute5tupleIJiiiiEEENS1_10collective13CollectiveMmaINS1_34MainloopSm90TmaGmmaWarpSpecializedILi4ENS5_IJNS4_1CILi2EEENSA_ILi1EEESC_EEENS1_32KernelTmaWarpSpecializedPingpongEEENS5_IJNSA_ILi64EEENSA_ILi48EEENSA_ILi256EEEEEENS_6half_tENS5_IJlSC_lEEESK_SL_NS4_8TiledMMAINS4_8MMA_AtomIJNS4_4SM904GMMA25MMA_64x16x16_F32F16F16_SSILNSP_5MajorE0ELSR_0ELNSP_7ScaleInE1ELSS_1EEEEEENS4_6LayoutINS5_IJSC_SC_SC_EEENS5_IJNSA_ILi0EEESX_SX_EEEEENS5_IJNS4_10UnderscoreES10_S10_EEEEENS4_13SM90_TMA_LOADENS4_14ComposedLayoutINS4_7SwizzleILi3ELi4ELi3EEENS4_18smem_ptr_flag_bitsILi16EEENSV_INS5_IJNSA_ILi8EEESG_EEENS5_IJSG_SC_EEEEEEEvNS4_8identityENS4_23SM90_TMA_LOAD_MULTICASTES1D_vS1E_EENS_8epilogue10collective6detail29Sm90TmaWarpSpecializedAdapterINS1I_15DefaultEpilogueISK_SL_SL_NS1H_6thread17LinearCombinationISK_Li1EffLNS1M_9ScaleType4KindE0ELNS_15FloatRoundStyleE2ESK_EENS1_15EpilogueDefaultEEEEEvvEEEEvNT_6ParamsE,@"STO_CUDA_ENTRY STV_DEFAULT"
_ZN7cutlass13device_kernelINS_4gemm6kernel13GemmUniversalIN4cute5tupleIJiiiiEEENS1_10collective13CollectiveMmaINS1_34MainloopSm90TmaGmmaWarpSpecializedILi4ENS5_IJNS4_1CILi2EEENSA_ILi1EEESC_EEENS1_32KernelTmaWarpSpecializedPingpongEEENS5_IJNSA_ILi64EEENSA_ILi48EEENSA_ILi256EEEEEENS_6half_tENS5_IJlSC_lEEESK_SL_NS4_8TiledMMAINS4_8MMA_AtomIJNS4_4SM904GMMA25MMA_64x16x16_F32F16F16_SSILNSP_5MajorE0ELSR_0ELNSP_7ScaleInE1ELSS_1EEEEEENS4_6LayoutINS5_IJSC_SC_SC_EEENS5_IJNSA_ILi0EEESX_SX_EEEEENS5_IJNS4_10UnderscoreES10_S10_EEEEENS4_13SM90_TMA_LOADENS4_14ComposedLayoutINS4_7SwizzleILi3ELi4ELi3EEENS4_18smem_ptr_flag_bitsILi16EEENSV_INS5_IJNSA_ILi8EEESG_EEENS5_IJSG_SC_EEEEEEEvNS4_8identityENS4_23SM90_TMA_LOAD_MULTICASTES1D_vS1E_EENS_8epilogue10collective6detail29Sm90TmaWarpSpecializedAdapterINS1I_15DefaultEpilogueISK_SL_SL_NS1H_6thread17LinearCombinationISK_Li1EffLNS1M_9ScaleType4KindE0ELNS_15FloatRoundStyleE2ESK_EENS1_15EpilogueDefaultEEEEEvvEEEEvNT_6ParamsE:
[----:B------:R-:W0:Y:S01]  /*0000*/  LDC R1, c[0x0][0x28] ;  /* 0x00000a00ff017b82 */ /* 0x000e220000000800 */
[----:B------:R-:W1:Y:S01]  /*0010*/  S2R R3, SR_TID.X ;  /* 0x0000000000037919 */ /* 0x000e620000002100 */
[----:B------:R-:W-:Y:S01]  /*0020*/  ELECT P0, URZ, PT ;  /* 0x00000000003f782f */ /* 0x000fe20003800000 */
[----:B------:R-:W-:Y:S01]  /*0030*/  BSSY B0, `(.L_x_0) ;  /* 0x0000014000007945 */ /* 0x000fe20003800000 */
[--C-:B-1----:R-:W-:Y:S02]  /*0040*/  SHF.R.U32.HI R0, RZ, 0x5, R3.reuse ;  /* 0x00000005ff007819 */ /* 0x102fe40000011603 */
[----:B------:R-:W-:-:S03]  /*0050*/  SHF.R.U32.HI R5, RZ, 0x7, R3 ;  /* 0x00000007ff057819 */ /* 0x000fc60000011603 */
[----:B------:R-:W1:Y:S02]  /*0060*/  SHFL.IDX PT, R2, R0, RZ, 0x1f ;  /* 0x00001fff00027589 */ /* 0x000e6400000e0000 */
[----:B-1----:R-:W-:Y:S02]  /*0070*/  R2UR UR6, R2 ;  /* 0x00000000020672ca */ /* 0x002fe400000e0000 */
[----:B------:R1:W2:Y:S11]  /*0080*/  SHFL.IDX PT, R2, R5, RZ, 0x1f ;  /* 0x00001fff05027589 */ /* 0x0002b600000e0000 */
[----:B------:R-:W-:-:S02]  /*0090*/  USHF.R.S32.HI UR4, URZ, 0x1f, UR6 ;  /* 0x0000001f3f047899 */ /* 0x000fc40008011406 */
[----:B------:R-:W-:Y:S02]  /*00a0*/  ISETP.NE.OR P0, PT, RZ, UR6, !P0 ;  /* 0x00000006ff007c0c */ /* 0x000fe4000c705670 */
[----:B------:R-:W-:-:S04]  /*00b0*/  ULEA.HI UR4, UR4, UR6, URZ, 0x2 ;  /* 0x0000000604047291 */ /* 0x000fc8000f8f103f */
[----:B------:R-:W-:-:S04]  /*00c0*/  ULOP3.LUT UR4, UR4, 0xfffffffc, URZ, 0xc0, !UPT ;  /* 0xfffffffc04047892 */ /* 0x000fc8000f8ec03f */
[----:B------:R-:W-:-:S03]  /*00d0*/  UIADD3 UR6, UR6, -UR4, URZ ;  /* 0x8000000406067290 */ /* 0x000fc6000fffe03f */
[----:B012---:R-:W-:Y:S09]  /*00e0*/  @P0 BRA `(.L_x_1) ;  /* 0x0000000000200947 */ /* 0x007ff20003800000 */
[----:B------:R-:W-:Y:S02]  /*00f0*/  ULDC.64 UR4, c[0x0][0x198] ;  /* 0x0000660000047ab9 */ /* 0x000fe40000000a00 */
[----:B------:R-:W-:Y:S02]  /*0100*/  UIADD3 UR8, UP0, UR4, 0xf0, URZ ;  /* 0x000000f004087890 */ /* 0x000fe4000ff1e03f */
[----:B------:R-:W-:Y:S02]  /*0110*/  UIADD3 UR4, UP1, UR4, 0x1f0, URZ ;  /* 0x000001f004047890 */ /* 0x000fe4000ff3e03f */
[----:B------:R-:W-:Y:S02]  /*0120*/  UIADD3.X UR9, URZ, UR5, URZ, UP0, !UPT ;  /* 0x000000053f097290 */ /* 0x000fe400087fe43f */
[----:B------:R-:W-:-:S07]  /*0130*/  UIADD3.X UR5, URZ, UR5, URZ, UP1, !UPT ;  /* 0x000000053f057290 */ /* 0x000fce0008ffe43f */
[----:B------:R0:W-:Y:S02]  /*0140*/  UTMACCTL.PF [UR8] ;  /* 0x00000000080079b9 */ /* 0x0001e40008040000 */
[----:B------:R0:W-:Y:S02]  /*0150*/  UTMACCTL.PF [UR4] ;  /* 0x00000000040079b9 */ /* 0x0001e40008040000 */
[----:B0-----:R-:W-:Y:S01]  /*0160*/  NOP ;  /* 0x0000000000007918 */ /* 0x001fe20000000000 */
.L_x_1:
[----:B------:R-:W-:Y:S05]  /*0170*/  BSYNC B0 ;  /* 0x0000000000007941 */ /* 0x000fea0003800000 */
.L_x_0:
[----:B------:R-:W0:Y:S01]  /*0180*/  SHFL.IDX PT, R6, R0, RZ, 0x1f ;  /* 0x00001fff00067589 */ /* 0x000e2200000e0000 */
[----:B------:R-:W-:Y:S01]  /*0190*/  R2UR UR19, R2 ;  /* 0x00000000021372ca */ /* 0x000fe200000e0000 */
[----:B------:R-:W-:-:S04]  /*01a0*/  UISETP.NE.AND UP0, UPT, UR6, 0x3, UPT ;  /* 0x000000030600788c */ /* 0x000fc8000bf05270 */
[----:B------:R-:W-:-:S08]  /*01b0*/  UISETP.EQ.OR UP0, UPT, UR6, URZ, !UP0 ;  /* 0x0000003f0600728c */ /* 0x000fd0000c702670 */
[----:B------:R-:W-:Y:S02]  /*01c0*/  UIADD3 UR14, UR19, -0x1, URZ ;  /* 0xffffffff130e7890 */ /* 0x000fe4000fffe03f */
[----:B------:R-:W-:Y:S02]  /*01d0*/  UISETP.EQ.AND UP0, UPT, UR19, URZ, UP0 ;  /* 0x0000003f1300728c */ /* 0x000fe40008702270 */
[----:B------:R-:W-:Y:S02]  /*01e0*/  UISETP.GE.U32.AND UP1, UPT, UR14, 0x2, UPT ;  /* 0x000000020e00788c */ /* 0x000fe4000bf26070 */
[----:B------:R-:W-:Y:S01]  /*01f0*/  USEL UR39, URZ, 0x1, !UP0 ;  /* 0x000000013f277887 */ /* 0x000fe2000c000000 */
[----:B0-----:R-:W-:-:S03]  /*0200*/  ISETP.NE.AND P0, PT, R6, RZ, PT ;  /* 0x000000ff0600720c */ /* 0x001fc60003f05270 */
[----:B------:R-:W-:-:S10]  /*0210*/  USEL UR39, UR39, 0x2, UP1 ;  /* 0x0000000227277887 */ /* 0x000fd40008800000 */
[----:B------:R-:W-:Y:S05]  /*0220*/  @P0 BRA `(.L_x_2) ;  /* 0x0000000000580947 */ /* 0x000fea0003800000 */
[----:B------:R-:W0:Y:S01]  /*0230*/  S2UR UR7, SR_CgaCtaId ;  /* 0x00000000000779c3 */ /* 0x000e220000008800 */
[----:B------:R-:W-:Y:S01]  /*0240*/  UMOV UR4, 0x400 ;  /* 0x0000040000047882 */ /* 0x000fe20000000000 */
[----:B------:R-:W-:Y:S01]  /*0250*/  UMOV UR5, 0x1 ;  /* 0x0000000100057882 */ /* 0x000fe20000000000 */
[----:B------:R-:W-:Y:S01]  /*0260*/  UMOV UR8, 0x2 ;  /* 0x0000000200087882 */ /* 0x000fe20000000000 */
[----:B------:R-:W-:Y:S01]  /*0270*/  ELECT P0, URZ, PT ;  /* 0x00000000003f782f */ /* 0x000fe20003800000 */
[----:B------:R-:W-:-:S04]  /*0280*/  UIADD3 UR8, -UR8, 0x100000, URZ ;  /* 0x0010000008087890 */ /* 0x000fc8000fffe13f */
[----:B------:R-:W-:Y:S02]  /*0290*/  USHF.L.U32 UR9, UR8, 0xb, URZ ;  /* 0x0000000b08097899 */ /* 0x000fe4000800063f */
[----:B------:R-:W-:Y:S02]  /*02a0*/  USHF.L.U32 UR8, UR8, 0x1, URZ ;  /* 0x0000000108087899 */ /* 0x000fe4000800063f */
[----:B0-----:R-:W-:Y:S02]  /*02b0*/  ULEA UR7, UR7, UR4, 0x18 ;  /* 0x0000000407077291 */ /* 0x001fe4000f8ec03f */
[----:B------:R-:W-:-:S04]  /*02c0*/  UIADD3 UR4, -UR5, 0x100000, URZ ;  /* 0x0010000005047890 */ /* 0x000fc8000fffe13f */
[----:B------:R-:W-:Y:S02]  /*02d0*/  USHF.L.U32 UR5, UR4, 0xb, URZ ;  /* 0x0000000b04057899 */ /* 0x000fe4000800063f */
[----:B------:R-:W-:Y:S01]  /*02e0*/  USHF.L.U32 UR4, UR4, 0x1, URZ ;  /* 0x0000000104047899 */ /* 0x000fe2000800063f */
[----:B------:R-:W0:Y:S11]  /*02f0*/  FENCE.VIEW.ASYNC.S ;  /* 0x00000000000073c6 */ /* 0x000e360000000000 */
[----:B0-----:R0:W1:Y:S01]  /*0300*/  SYNCS.EXCH.64 URZ, [UR7], UR4 ;  /* 0x00000004073f75b2 */ /* 0x0010620008000100 */
[----:B------:R0:W2:Y:S01]  /*0310*/  SYNCS.EXCH.64 URZ, [UR7+0x20], UR8 ;  /* 0x00002008073f75b2 */ /* 0x0000a20008000100 */
[----:B------:R0:W3:Y:S01]  /*0320*/  SYNCS.EXCH.64 URZ, [UR7+0x8], UR4 ;  /* 0x00000804073f75b2 */ /* 0x0000e20008000100 */
[----:B------:R0:W4:Y:S01]  /*0330*/  SYNCS.EXCH.64 URZ, [UR7+0x28], UR8 ;  /* 0x00002808073f75b2 */ /* 0x0001220008000100 */
[----:B------:R0:W0:Y:S01]  /*0340*/  SYNCS.EXCH.64 URZ, [UR7+0x10], UR4 ;  /* 0x00001004073f75b2 */ /* 0x0000220008000100 */
[----:B------:R0:W0:Y:S01]  /*0350*/  SYNCS.EXCH.64 URZ, [UR7+0x30], UR8 ;  /* 0x00003008073f75b2 */ /* 0x0000220008000100 */
[----:B------:R0:W0:Y:S01]  /*0360*/  SYNCS.EXCH.64 URZ, [UR7+0x18], UR4 ;  /* 0x00001804073f75b2 */ /* 0x0000220008000100 */
[----:B------:R0:W0:Y:S01]  /*0370*/  SYNCS.EXCH.64 URZ, [UR7+0x38], UR8 ;  /* 0x00003808073f75b2 */ /* 0x0000220008000100 */
[----:B------:R-:W-:Y:S01]  /*0380*/  NOP ;  /* 0x0000000000007918 */ /* 0x000fe20000000000 */
.L_x_2:
[----:B------:R-:W5:Y:S01]  /*0390*/  S2UR UR15, SR_CTAID.X ;  /* 0x00000000000f79c3 */ /* 0x000f620000002500 */
[----:B------:R-:W-:Y:S01]  /*03a0*/  SHF.R.S32.HI R2, RZ, 0x1f, R3 ;  /* 0x0000001fff027819 */ /* 0x000fe20000011403 */
[----:B------:R-:W1:Y:S01]  /*03b0*/  SHFL.IDX PT, R7, R0, RZ, 0x1f ;  /* 0x00001fff00077589 */ /* 0x000e6200000e0000 */
[----:B------:R-:W-:Y:S02]  /*03c0*/  ELECT P0, URZ, PT ;  /* 0x00000000003f782f */ /* 0x000fe40003800000 */
[----:B------:R-:W-:Y:S01]  /*03d0*/  SHF.R.S32.HI R11, RZ, 0x1f, R6 ;  /* 0x0000001fff0b7819 */ /* 0x000fe20000011406 */
[----:B0-----:R-:W-:Y:S01]  /*03e0*/  ULDC UR4, c[0x0][0x150] ;  /* 0x0000540000047ab9 */ /* 0x001fe20000000800 */
[----:B------:R-:W-:Y:S01]  /*03f0*/  LEA.HI R2, R2, R3, RZ, 0x7 ;  /* 0x0000000302027211 */ /* 0x000fe200078f38ff */
[----:B------:R-:W0:Y:S01]  /*0400*/  SHFL.IDX PT, R8, R0, RZ, 0x1f ;  /* 0x00001fff00087589 */ /* 0x000e2200000e0000 */
[----:B------:R-:W2:Y:S01]  /*0410*/  S2UR UR8, SR_CTAID.Y ;  /* 0x00000000000879c3 */ /* 0x000ea20000002600 */
[----:B------:R-:W-:-:S02]  /*0420*/  ELECT P1, URZ, PT ;  /* 0x00000000003f782f */ /* 0x000fc40003820000 */
[----:B------:R-:W-:Y:S01]  /*0430*/  LOP3.LUT R2, R2, 0xffffff80, RZ, 0xc0, !PT ;  /* 0xffffff8002027812 */ /* 0x000fe200078ec0ff */
[----:B------:R-:W-:Y:S01]  /*0440*/  ULDC UR7, c[0x0][0x144] ;  /* 0x0000510000077ab9 */ /* 0x000fe20000000800 */
[----:B------:R-:W-:Y:S01]  /*0450*/  LEA.HI R11, R11, R6, RZ, 0x2 ;  /* 0x000000060b0b7211 */ /* 0x000fe200078f10ff */
[----:B------:R-:W-:Y:S01]  /*0460*/  UMOV UR18, 0x80 ;  /* 0x0000008000127882 */ /* 0x000fe20000000000 */
[----:B------:R-:W-:Y:S01]  /*0470*/  NOP ;  /* 0x0000000000007918 */ /* 0x000fe20000000000 */
[----:B------:R-:W-:Y:S01]  /*0480*/  IMAD.IADD R4, R3, 0x1, -R2 ;  /* 0x0000000103047824 */ /* 0x000fe200078e0a02 */
[----:B------:R-:W-:Y:S01]  /*0490*/  LOP3.LUT R11, R11, 0x3ffffffc, RZ, 0xc0, !PT ;  /* 0x3ffffffc0b0b7812 */ /* 0x000fe200078ec0ff */
[----:B------:R-:W-:Y:S01]  /*04a0*/  NOP ;  /* 0x0000000000007918 */ /* 0x000fe20000000000 */
[----:B------:R-:W-:Y:S01]  /*04b0*/  ULDC UR17, c[0x0][0x148] ;  /* 0x0000520000117ab9 */ /* 0x000fe20000000800 */
[----:B------:R-:W-:Y:S01]  /*04c0*/  IMAD.MOV.U32 R23, RZ, RZ, 0x1 ;  /* 0x00000001ff177424 */ /* 0x000fe200078e00ff */
[----:B------:R-:W-:Y:S01]  /*04d0*/  SHF.R.S32.HI R9, RZ, 0x1f, R4 ;  /* 0x0000001fff097819 */ /* 0x000fe20000011404 */
[----:B------:R-:W-:Y:S01]  /*04e0*/  IMAD.IADD R11, R6, 0x1, -R11 ;  /* 0x00000001060b7824 */ /* 0x000fe200078e0a0b */
[----:B------:R-:W3:Y:S01]  /*04f0*/  SHFL.IDX PT, R5, R5, RZ, 0x1f ;  /* 0x00001fff05057589 */ /* 0x000ee200000e0000 */
[----:B------:R-:W-:-:S02]  /*0500*/  ISETP.NE.AND P2, PT, RZ, UR19, PT ;  /* 0x00000013ff007c0c */ /* 0x000fc4000bf45270 */
[----:B-----5:R-:W-:Y:S02]  /*0510*/  I2FP.F32.U32 R10, UR15 ;  /* 0x0000000f000a7c45 */ /* 0x020fe40008201000 */
[----:B------:R-:W-:Y:S02]  /*0520*/  LEA.HI R2, R9, R4, RZ, 0x3 ;  /* 0x0000000409027211 */ /* 0x000fe400078f18ff */
[----:B-1----:R-:W-:Y:S01]  /*0530*/  ISETP.NE.OR P0, PT, R7, RZ, !P0 ;  /* 0x000000ff0700720c */ /* 0x002fe20004705670 */
[----:B------:R-:W-:Y:S01]  /*0540*/  FMUL R10, R10, UR4 ;  /* 0x000000040a0a7c20 */ /* 0x000fe20008400000 */
[--C-:B------:R-:W-:Y:S01]  /*0550*/  SHF.R.S32.HI R7, RZ, 0x3, R2.reuse ;  /* 0x00000003ff077819 */ /* 0x100fe20000011402 */
[----:B------:R-:W-:Y:S01]  /*0560*/  ULDC UR4, c[0x0][0x154] ;  /* 0x0000550000047ab9 */ /* 0x000fe20000000800 */
[----:B------:R-:W-:Y:S02]  /*0570*/  SHF.R.S32.HI R2, RZ, 0x1f, R2 ;  /* 0x0000001fff027819 */ /* 0x000fe40000011402 */
[----:B0-----:R-:W-:Y:S01]  /*0580*/  ISETP.NE.OR P1, PT, R8, RZ, !P1 ;  /* 0x000000ff0800720c */ /* 0x001fe20004f25670 */
[----:B------:R-:W0:Y:S01]  /*0590*/  F2I.U32.TRUNC.NTZ R10, R10 ;  /* 0x0000000a000a7305 */ /* 0x000e22000020f000 */
[----:B------:R-:W-:-:S02]  /*05a0*/  LEA.HI R2, R2, R7, RZ, 0x2 ;  /* 0x0000000702027211 */ /* 0x000fc400078f10ff */
[----:B--2---:R-:W-:Y:S02]  /*05b0*/  I2FP.F32.U32 R0, UR8 ;  /* 0x0000000800007c45 */ /* 0x004fe40008201000 */
[----:B------:R-:W-:Y:S01]  /*05c0*/  LOP3.LUT R2, R2, 0xfffffffc, RZ, 0xc0, !PT ;  /* 0xfffffffc02027812 */ /* 0x000fe200078ec0ff */
[----:B------:R-:W-:Y:S02]  /*05d0*/  VOTEU.ALL UP0, P0 ;  /* 0x00000000003f7886 */ /* 0x000fe40000000000 */
[----:B------:R-:W-:Y:S02]  /*05e0*/  FMUL R6, R0, UR4 ;  /* 0x0000000400067c20 */ /* 0x000fe40008400000 */
[----:B------:R-:W-:Y:S01]  /*05f0*/  IMAD.IADD R2, R7, 0x1, -R2 ;  /* 0x0000000107027824 */ /* 0x000fe200078e0a02 */
[----:B------:R-:W1:Y:S01]  /*0600*/  @!UP0 S2UR UR11, SR_CgaCtaId ;  /* 0x00000000000b89c3 */ /* 0x000e620000008800 */
[----:B------:R-:W-:Y:S01]  /*0610*/  VOTEU.ALL UP1, P1 ;  /* 0x00000000003f7886 */ /* 0x000fe20000820000 */
[----:B------:R-:W-:Y:S01]  /*0620*/  @!UP0 UMOV UR10, 0x400 ;  /* 0x00000400000a8882 */ /* 0x000fe20000000000 */
[----:B------:R-:W-:Y:S01]  /*0630*/  IMAD R2, R11, 0x4, R2 ;  /* 0x000000040b027824 */ /* 0x000fe200078e0202 */
[----:B0-----:R-:W-:Y:S01]  /*0640*/  R2UR UR4, R10 ;  /* 0x000000000a0472ca */ /* 0x001fe200000e0000 */
[----:B------:R-:W0:Y:S01]  /*0650*/  F2I.U32.TRUNC.NTZ R6, R6 ;  /* 0x0000000600067305 */ /* 0x000e22000020f000 */
[----:B------:R-:W-:Y:S01]  /*0660*/  @!UP1 UMOV UR13, 0x400 ;  /* 0x00000400000d9882 */ /* 0x000fe20000000000 */
[C---:B------:R-:W-:Y:S01]  /*0670*/  IMAD.SHL.U32 R7, R2.reuse, 0x4, RZ ;  /* 0x0000000402077824 */ /* 0x040fe200078e00ff */
[----:B------:R-:W-:Y:S01]  /*0680*/  LEA.HI R0, R2, R2, RZ, 0x1 ;  /* 0x0000000202007211 */ /* 0x000fe200078f08ff */
[----:B------:R-:W2:Y:S01]  /*0690*/  @!UP1 S2UR UR16, SR_CgaCtaId ;  /* 0x00000000001099c3 */ /* 0x000ea20000008800 */
[----:B------:R-:W-:Y:S01]  /*06a0*/  VOTEU.ALL UP2, P1 ;  /* 0x00000000003f7886 */ /* 0x000fe20000840000 */
[----:B------:R-:W-:Y:S01]  /*06b0*/  VOTEU.ALL UP3, P1 ;  /* 0x00000000003f7886 */ /* 0x000fe20000860000 */
[----:B------:R-:W-:Y:S01]  /*06c0*/  LOP3.LUT R11, R0, 0xfffffffe, RZ, 0xc0, !PT ;  /* 0xfffffffe000b7812 */ /* 0x000fe200078ec0ff */
[----:B------:R-:W-:Y:S01]  /*06d0*/  VOTEU.ALL UP4, P1 ;  /* 0x00000000003f7886 */ /* 0x000fe20000880000 */
[----:B------:R-:W-:Y:S01]  /*06e0*/  LOP3.LUT R22, R2, 0xc, R7, 0x78, !PT ;  /* 0x0000000c02167812 */ /* 0x000fe200078e7807 */
[----:B------:R-:W-:-:S02]  /*06f0*/  VOTEU.ALL UP5, P1 ;  /* 0x00000000003f7886 */ /* 0x000fc400008a0000 */
[----:B------:R-:W-:Y:S01]  /*0700*/  IMAD.IADD R11, R2, 0x1, -R11 ;  /* 0x00000001020b7824 */ /* 0x000fe200078e0a0b */
[----:B------:R-:W-:Y:S01]  /*0710*/  UIADD3 UR4, -UR4, URZ, URZ ;  /* 0x0000003f04047290 */ /* 0x000fe2000fffe13f */
[----:B------:R-:W5:Y:S01]  /*0720*/  LDC R2, c[0x0][0x140] ;  /* 0x00005000ff027b82 */ /* 0x000f620000000800 */
[----:B0-----:R-:W-:Y:S02]  /*0730*/  R2UR UR9, R6 ;  /* 0x00000000060972ca */ /* 0x001fe400000e0000 */
[----:B------:R-:W-:Y:S02]  /*0740*/  UIMAD UR7, UR7, UR4, UR15 ;  /* 0x00000004070772a4 */ /* 0x000fe4000f8e020f */
[----:B-1----:R-:W-:Y:S01]  /*0750*/  @!UP0 ULEA UR12, UR11, UR10, 0x18 ;  /* 0x0000000a0b0c8291 */ /* 0x002fe2000f8ec03f */
[----:B------:R-:W-:Y:S01]  /*0760*/  UMOV UR4, 0x20 ;  /* 0x0000002000047882 */ /* 0x000fe20000000000 */
[----:B------:R-:W-:-:S04]  /*0770*/  @!UP1 UIADD3 UR10, -UR18, 0x100000, URZ ;  /* 0x00100000120a9890 */ /* 0x000fc8000fffe13f */
[----:B------:R-:W-:Y:S02]  /*0780*/  @!UP1 USHF.L.U32 UR11, UR10, 0xb, URZ ;  /* 0x0000000b0a0b9899 */ /* 0x000fe4000800063f */
[----:B------:R-:W-:Y:S01]  /*0790*/  @!UP1 USHF.L.U32 UR10, UR10, 0x1, URZ ;  /* 0x000000010a0a9899 */ /* 0x000fe2000800063f */
[----:B------:R-:W-:Y:S01]  /*07a0*/  ISETP.NE.AND P3, PT, R11, UR7, PT ;  /* 0x000000070b007c0c */ /* 0x000fe2000bf65270 */
[----:B------:R-:W-:-:S04]  /*07b0*/  @!UP0 UIADD3 UR4, -UR4, 0x100000, URZ ;  /* 0x0010000004048890 */ /* 0x000fc8000fffe13f */
[----:B------:R-:W-:Y:S02]  /*07c0*/  @!UP0 USHF.L.U32 UR5, UR4, 0xb, URZ ;  /* 0x0000000b04058899 */ /* 0x000fe4000800063f */
[----:B------:R-:W-:Y:S01]  /*07d0*/  @!UP0 USHF.L.U32 UR4, UR4, 0x1, URZ ;  /* 0x0000000104048899 */ /* 0x000fe2000800063f */
[----:B------:R-:W-:Y:S01]  /*07e0*/  VOTEU.ALL UP0, P0 ;  /* 0x00000000003f7886 */ /* 0x000fe20000000000 */
[----:B--2---:R-:W-:Y:S01]  /*07f0*/  @!UP1 ULEA UR13, UR16, UR13, 0x18 ;  /* 0x0000000d100d9291 */ /* 0x004fe2000f8ec03f */
[----:B------:R-:W-:Y:S01]  /*0800*/  VOTEU.ALL UP1, P0 ;  /* 0x00000000003f7886 */ /* 0x000fe20000020000 */
[----:B------:R-:W-:Y:S01]  /*0810*/  UIADD3 UR9, -UR9, URZ, URZ ;  /* 0x0000003f09097290 */ /* 0x000fe2000fffe13f */
[----:B------:R-:W-:Y:S01]  /*0820*/  LOP3.LUT P0, RZ, R4, 0x7, RZ, 0xc0, !PT ;  /* 0x0000000704ff7812 */ /* 0x000fe2000780c0ff */
[----:B------:R-:W0:Y:S06]  /*0830*/  FENCE.VIEW.ASYNC.S ;  /* 0x00000000000073c6 */ /* 0x000e2c0000000000 */
[----:B0-----:R-:W0:Y:S01]  /*0840*/  @!UP0 SYNCS.EXCH.64 URZ, [UR12+0x70], UR4 ;  /* 0x000070040c3f85b2 */ /* 0x001e220008000100 */
[----:B------:R-:W-:-:S02]  /*0850*/  @P3 LEA.HI R0, R22, R22, RZ, 0x1 ;  /* 0x0000001616003211 */ /* 0x000fc400078f08ff */
[----:B-----5:R-:W-:Y:S02]  /*0860*/  ISETP.EQ.U32.AND P1, PT, R2, 0x1, PT ;  /* 0x000000010200780c */ /* 0x020fe40003f22070 */
[----:B------:R-:W-:Y:S02]  /*0870*/  @P3 SHF.R.S32.HI R0, RZ, 0x1, R0 ;  /* 0x00000001ff003819 */ /* 0x000fe40000011400 */
[----:B------:R-:W-:Y:S01]  /*0880*/  ISETP.LT.U32.AND P0, PT, R22, 0x2, !P0 ;  /* 0x000000021600780c */ /* 0x000fe20004701070 */
[----:B------:R1:W2:Y:S01]  /*0890*/  @!UP1 SYNCS.EXCH.64 URZ, [UR12+0x78], UR4 ;  /* 0x000078040c3f95b2 */ /* 0x0002a20008000100 */
[----:B------:R-:W-:Y:S01]  /*08a0*/  NOP ;  /* 0x0000000000007918 */ /* 0x000fe20000000000 */
[----:B-1----:R-:W-:Y:S01]  /*08b0*/  UIMAD UR4, UR17, UR9, UR8 ;  /* 0x00000009110472a4 */ /* 0x002fe2000f8e0208 */
[----:B------:R1:W0:Y:S05]  /*08c0*/  @!UP2 SYNCS.EXCH.64 URZ, [UR13+0x50], UR10 ;  /* 0x0000500a0d3fa5b2 */ /* 0x00022a0008000100 */
[----:B------:R-:W-:-:S02]  /*08d0*/  @P3 ISETP.NE.AND P4, PT, R0, UR4, PT ;  /* 0x0000000400003c0c */ /* 0x000fc4000bf85270 */
[----:B------:R-:W-:Y:S02]  /*08e0*/  SEL R0, RZ, 0x1, !P0 ;  /* 0x00000001ff007807 */ /* 0x000fe40004000000 */
[----:B------:R-:W-:-:S04]  /*08f0*/  @P3 SEL R23, RZ, 0x1, P4 ;  /* 0x00000001ff173807 */ /* 0x000fc80002000000 */
[----:B------:R-:W-:Y:S01]  /*0900*/  LOP3.LUT R23, R23, R0, RZ, 0xc0, !PT ;  /* 0x0000000017177212 */ /* 0x000fe200078ec0ff */
[----:B------:R1:W0:Y:S01]  /*0910*/  @!UP3 SYNCS.EXCH.64 URZ, [UR13+0x58], UR10 ;  /* 0x0000580a0d3fb5b2 */ /* 0x0002220008000100 */
[----:B------:R1:W0:Y:S01]  /*0920*/  @!UP4 SYNCS.EXCH.64 URZ, [UR13+0x60], UR10 ;  /* 0x0000600a0d3fc5b2 */ /* 0x0002220008000100 */
[----:B------:R1:W0:Y:S01]  /*0930*/  @!UP5 SYNCS.EXCH.64 URZ, [UR13+0x68], UR10 ;  /* 0x0000680a0d3fd5b2 */ /* 0x0002220008000100 */
[----:B------:R-:W-:Y:S01]  /*0940*/  NOP ;  /* 0x0000000000007918 */ /* 0x000fe20000000000 */
[----:B-1-3--:R-:W-:Y:S05]  /*0950*/  @!P1 BRA `(.L_x_3) ;  /* 0x0000000000089947 */ /* 0x00afea0003800000 */
[----:B0-2-4-:R-:W-:Y:S01]  /*0960*/  UCGABAR_ARV ;  /* 0x00000000000079c7 */ /* 0x015fe20008000000 */
[----:B------:R-:W-:Y:S05]  /*0970*/  BRA `(.L_x_4) ;  /* 0x0000000000047947 */ /* 0x000fea0003800000 */
.L_x_3:
[----:B0-2-4-:R-:W-:Y:S01]  /*0980*/  NOP ;  /* 0x0000000000007918 */ /* 0x015fe20000000000 */
.L_x_4:
[----:B------:R-:W-:Y:S01]  /*0990*/  ULDC.64 UR4, c[0x0][0x598] ;  /* 0x0001660000047ab9 */ /* 0x000fe20000000a00 */
[----:B------:R-:W-:Y:S01]  /*09a0*/  ULDC.64 UR50, c[0x0][0x208] ;  /* 0x0000820000327ab9 */ /* 0x000fe20000000a00 */
[----:B------:R-:W-:-:S04]  /*09b0*/  ISETP.NE.U32.AND P0, PT, RZ, UR4, PT ;  /* 0x00000004ff007c0c */ /* 0x000fc8000bf05070 */
[----:B------:R-:W-:-:S13]  /*09c0*/  ISETP.NE.AND.EX P0, PT, RZ, UR5, PT, P0 ;  /* 0x00000005ff007c0c */ /* 0x000fda000bf05300 */
[----:B------:R-:W-:Y:S05]  /*09d0*/  @!P0 BRA `(.L_x_5) ;  /* 0x00000000001c8947 */ /* 0x000fea0003800000 */
[----:B------:R-:W0:Y:S02]  /*09e0*/  LDC.64 R6, c[0x0][0x598] ;  /* 0x00016600ff067b82 */ /* 0x000e240000000a00 */
[----:B0-----:R-:W2:Y:S02]  /*09f0*/  LDG.E.64 R6, desc[UR50][R6.64] ;  /* 0x0000003206067981 */ /* 0x001ea4000c1e1b00 */
[----:B--2---:R-:W-:-:S04]  /*0a00*/  ISETP.NE.U32.AND P0, PT, R6, RZ, PT ;  /* 0x000000ff0600720c */ /* 0x004fc80003f05070 */
[----:B------:R-:W-:-:S13]  /*0a10*/  ISETP.NE.AND.EX P0, PT, R7, RZ, PT, P0 ;  /* 0x000000ff0700720c */ /* 0x000fda0003f05300 */
[----:B------:R-:W-:Y:S05]  /*0a20*/  @!P0 BRA `(.L_x_5) ;  /* 0x0000000000088947 */ /* 0x000fea0003800000 */
[----:B------:R0:W5:Y:S01]  /*0a30*/  LD.E R48, desc[UR50][R6.64] ;  /* 0x0000003206307980 */ /* 0x000162000c101900 */
[----:B------:R-:W-:Y:S05]  /*0a40*/  BRA `(.L_x_6) ;  /* 0x0000000000247947 */ /* 0x000fea0003800000 */
.L_x_5:
[----:B------:R-:W-:Y:S02]  /*0a50*/  ULDC.64 UR4, c[0x0][0x588] ;  /* 0x0001620000047ab9 */ /* 0x000fe40000000a00 */
[----:B------:R-:W-:-:S04]  /*0a60*/  ISETP.NE.U32.AND P0, PT, RZ, UR4, PT ;  /* 0x00000004ff007c0c */ /* 0x000fc8000bf05070 */
[----:B------:R-:W-:-:S13]  /*0a70*/  ISETP.NE.AND.EX P0, PT, RZ, UR5, PT, P0 ;  /* 0x00000005ff007c0c */ /* 0x000fda000bf05300 */
[----:B------:R-:W-:Y:S05]  /*0a80*/  @!P0 BRA `(.L_x_7) ;  /* 0x00000000000c8947 */ /* 0x000fea0003800000 */
[----:B------:R-:W0:Y:S02]  /*0a90*/  LDC.64 R48, c[0x0][0x588] ;  /* 0x00016200ff307b82 */ /* 0x000e240000000a00 */
[----:B0-----:R1:W5:Y:S01]  /*0aa0*/  LDG.E R48, desc[UR50][R48.64] ;  /* 0x0000003230307981 */ /* 0x001362000c1e1900 */
[----:B------:R-:W-:Y:S05]  /*0ab0*/  BRA `(.L_x_6) ;  /* 0x0000000000087947 */ /* 0x000fea0003800000 */
.L_x_7:
[----:B------:R-:W-:Y:S02]  /*0ac0*/  ULDC UR4, c[0x0][0x580] ;  /* 0x0001600000047ab9 */ /* 0x000fe40000000800 */
[----:B------:R-:W-:-:S07]  /*0ad0*/  IMAD.U32 R48, RZ, RZ, UR4 ;  /* 0x00000004ff307e24 */ /* 0x000fce000f8e00ff */
.L_x_6:
[----:B------:R-:W-:Y:S02]  /*0ae0*/  ULDC.64 UR4, c[0x0][0x5a0] ;  /* 0x0001680000047ab9 */ /* 0x000fe40000000a00 */
[----:B------:R-:W-:-:S04]  /*0af0*/  ISETP.NE.U32.AND P0, PT, RZ, UR4, PT ;  /* 0x00000004ff007c0c */ /* 0x000fc8000bf05070 */
[----:B------:R-:W-:-:S13]  /*0b00*/  ISETP.NE.AND.EX P0, PT, RZ, UR5, PT, P0 ;  /* 0x00000005ff007c0c */ /* 0x000fda000bf05300 */
[----:B------:R-:W-:Y:S05]  /*0b10*/  @!P0 BRA `(.L_x_8) ;  /* 0x00000000001c8947 */ /* 0x000fea0003800000 */
[----:B0-----:R-:W0:Y:S02]  /*0b20*/  LDC.64 R6, c[0x0][0x5a0] ;  /* 0x00016800ff067b82 */ /* 0x001e240000000a00 */
[----:B0-----:R-:W2:Y:S02]  /*0b30*/  LDG.E.64 R6, desc[UR50][R6.64] ;  /* 0x0000003206067981 */ /* 0x001ea4000c1e1b00 */
[----:B--2---:R-:W-:-:S04]  /*0b40*/  ISETP.NE.U32.AND P0, PT, R6, RZ, PT ;  /* 0x000000ff0600720c */ /* 0x004fc80003f05070 */
[----:B------:R-:W-:-:S13]  /*0b50*/  ISETP.NE.AND.EX P0, PT, R7, RZ, PT, P0 ;  /* 0x000000ff0700720c */ /* 0x000fda0003f05300 */
[----:B------:R-:W-:Y:S05]  /*0b60*/  @!P0 BRA `(.L_x_8) ;  /* 0x0000000000088947 */ /* 0x000fea0003800000 */
[----:B-1----:R0:W5:Y:S01]  /*0b70*/  LD.E R49, desc[UR50][R6.64] ;  /* 0x0000003206317980 */ /* 0x002162000c101900 */
[----:B------:R-:W-:Y:S05]  /*0b80*/  BRA `(.L_x_9) ;  /* 0x0000000000247947 */ /* 0x000fea0003800000 */
.L_x_8:
[----:B------:R-:W-:Y:S02]  /*0b90*/  ULDC.64 UR4, c[0x0][0x590] ;  /* 0x0001640000047ab9 */ /* 0x000fe40000000a00 */
[----:B------:R-:W-:-:S04]  /*0ba0*/  ISETP.NE.U32.AND P0, PT, RZ, UR4, PT ;  /* 0x00000004ff007c0c */ /* 0x000fc8000bf05070 */
[----:B------:R-:W-:-:S13]  /*0bb0*/  ISETP.NE.AND.EX P0, PT, RZ, UR5, PT, P0 ;  /* 0x00000005ff007c0c */ /* 0x000fda000bf05300 */
[----:B------:R-:W-:Y:S05]  /*0bc0*/  @!P0 BRA `(.L_x_10) ;  /* 0x00000000000c8947 */ /* 0x000fea0003800000 */
[----:B0-----:R-:W1:Y:S02]  /*0bd0*/  LDC.64 R6, c[0x0][0x590] ;  /* 0x00016400ff067b82 */ /* 0x001e640000000a00 */
[----:B-1----:R1:W5:Y:S01]  /*0be0*/  LDG.E R49, desc[UR50][R6.64] ;  /* 0x0000003206317981 */ /* 0x002362000c1e1900 */
[----:B------:R-:W-:Y:S05]  /*0bf0*/  BRA `(.L_x_9) ;  /* 0x0000000000087947 */ /* 0x000fea0003800000 */
.L_x_10:
[----:B------:R-:W-:Y:S02]  /*0c00*/  ULDC UR4, c[0x0][0x584] ;  /* 0x0001610000047ab9 */ /* 0x000fe40000000800 */
[----:B-1----:R-:W-:-:S07]  /*0c10*/  IMAD.U32 R49, RZ, RZ, UR4 ;  /* 0x00000004ff317e24 */ /* 0x002fce000f8e00ff */
.L_x_9:
[----:B------:R-:W-:Y:S01]  /*0c20*/  ULDC UR4, c[0x0][0x65c] ;  /* 0x0001970000047ab9 */ /* 0x000fe20000000800 */
[----:B01----:R-:W0:Y:S01]  /*0c30*/  LDC.64 R6, c[0x0][0x650] ;  /* 0x00019400ff067b82 */ /* 0x003e220000000a00 */
[----:B------:R-:W-:Y:S01]  /*0c40*/  UISETP.NE.AND UP2, UPT, UR4, 0x1, UPT ;  /* 0x000000010400788c */ /* 0x000fe2000bf45270 */
[----:B------:R-:W-:Y:S01]  /*0c50*/  IMAD.MOV.U32 R18, RZ, RZ, -0x1 ;  /* 0xffffffffff127424 */ /* 0x000fe200078e00ff */
[----:B------:R-:W-:Y:S01]  /*0c60*/  UISETP.NE.AND UP0, UPT, UR19, 0x2, UPT ;  /* 0x000000021300788c */ /* 0x000fe2000bf05270 */
[----:B------:R-:W-:Y:S01]  /*0c70*/  IMAD.MOV.U32 R2, RZ, RZ, -0x1 ;  /* 0xffffffffff027424 */ /* 0x000fe200078e00ff */
[----:B------:R-:W-:Y:S01]  /*0c80*/  UP2UR UR45, UPR, URZ, 0x4 ;  /* 0x000000043f2d7883 */ /* 0x000fe20008000000 */
[----:B------:R-:W-:-:S06]  /*0c90*/  IMAD.MOV.U32 R19, RZ, RZ, -0x1 ;  /* 0xffffffffff137424 */ /* 0x000fcc00078e00ff */
[----:B------:R-:W-:Y:S01]  /*0ca0*/  @UP2 ULDC UR12, c[0x0][0x10] ;  /* 0x00000400000c2ab9 */ /* 0x000fe20000000800 */
[----:B------:R-:W-:Y:S01]  /*0cb0*/  @UP2 UMOV UR4, UR8 ;  /* 0x0000000800042c82 */ /* 0x000fe20008000000 */
[----:B------:R-:W-:Y:S01]  /*0cc0*/  @UP2 UMOV UR5, URZ ;  /* 0x0000003f00052c82 */ /* 0x000fe20008000000 */
[----:B------:R-:W-:Y:S01]  /*0cd0*/  @!UP2 ULDC UR16, c[0x0][0xc] ;  /* 0x000003000010aab9 */ /* 0x000fe20000000800 */
[----:B------:R-:W-:Y:S01]  /*0ce0*/  @UP2 UIMAD.WIDE.U32 UR12, UR15, UR12, UR4 ;  /* 0x0000000c0f0c22a5 */ /* 0x000fe2000f8e0004 */
[----:B------:R-:W-:Y:S02]  /*0cf0*/  ULDC UR10, c[0x0][0xc] ;  /* 0x00000300000a7ab9 */ /* 0x000fe40000000800 */
[----:B------:R-:W-:Y:S01]  /*0d00*/  @UP2 UMOV UR4, URZ ;  /* 0x0000003f00042c82 */ /* 0x000fe20008000000 */
[----:B------:R-:W-:Y:S01]  /*0d10*/  UMOV UR5, URZ ;  /* 0x0000003f00057c82 */ /* 0x000fe20008000000 */
[----:B------:R-:W-:Y:S01]  /*0d20*/  @UP2 UIADD3 UR18, UR13, UR4, URZ ;  /* 0x000000040d122290 */ /* 0x000fe2000fffe03f */
[----:B------:R-:W-:-:S02]  /*0d30*/  ULDC UR11, c[0x0][0x10] ;  /* 0x00000400000b7ab9 */ /* 0x000fc40000000800 */
[----:B------:R-:W-:Y:S01]  /*0d40*/  UMOV UR4, UR15 ;  /* 0x0000000f00047c82 */ /* 0x000fe20008000000 */
[----:B------:R-:W-:Y:S02]  /*0d50*/  UIMAD.WIDE.U32 UR10, UR10, UR11, URZ ;  /* 0x0000000b0a0a72a5 */ /* 0x000fe4000f8e003f */
[----:B------:R-:W-:Y:S01]  /*0d60*/  @!UP2 UIMAD.WIDE.U32 UR4, UR8, UR16, UR4 ;  /* 0x000000100804a2a5 */ /* 0x000fe2000f8e0004 */
[----:B------:R-:W-:Y:S02]  /*0d70*/  ULDC UR13, c[0x0][0x14] ;  /* 0x00000500000d7ab9 */ /* 0x000fe40000000800 */
[----:B------:R-:W-:Y:S02]  /*0d80*/  UIMAD.WIDE.U32 UR54, UR10, UR13, URZ ;  /* 0x0000000d0a3672a5 */ /* 0x000fe4000f8e003f */
[----:B------:R-:W-:Y:S02]  /*0d90*/  UIMAD UR37, UR11, UR13, URZ ;  /* 0x0000000d0b2572a4 */ /* 0x000fe4000f8e023f */
[----:B------:R-:W-:Y:S01]  /*0da0*/  @!UP2 UMOV UR12, UR4 ;  /* 0x00000004000cac82 */ /* 0x000fe20008000000 */
[----:B------:R-:W-:Y:S01]  /*0db0*/  @!UP2 UMOV UR18, UR5 ;  /* 0x000000050012ac82 */ /* 0x000fe20008000000 */
[----:B------:R-:W-:-:S02]  /*0dc0*/  UIADD3 UR37, UR55, UR37, URZ ;  /* 0x0000002537257290 */ /* 0x000fc4000fffe03f */
[----:B------:R-:W-:-:S04]  /*0dd0*/  UIADD3 UR4, UP1, UR12, UR54, URZ ;  /* 0x000000360c047290 */ /* 0x000fc8000ff3e03f */
[----:B------:R-:W-:Y:S02]  /*0de0*/  UIADD3.X UR5, UR18, UR37, URZ, UP1, !UPT ;  /* 0x0000002512057290 */ /* 0x000fe40008ffe43f */
[----:B------:R-:W-:Y:S02]  /*0df0*/  USEL UR4, UR4, UR12, !UP0 ;  /* 0x0000000c04047287 */ /* 0x000fe4000c000000 */
[----:B------:R-:W-:-:S04]  /*0e00*/  USEL UR5, UR5, UR18, !UP0 ;  /* 0x0000001205057287 */ /* 0x000fc8000c000000 */
[----:B0-----:R-:W-:Y:S01]  /*0e10*/  ISETP.LE.U32.AND P0, PT, R6, UR4, PT ;  /* 0x0000000406007c0c */ /* 0x001fe2000bf03070 */
[----:B------:R-:W-:Y:S02]  /*0e20*/  IMAD.U32 R16, RZ, RZ, UR4 ;  /* 0x00000004ff107e24 */ /* 0x000fe4000f8e00ff */
[----:B------:R-:W-:Y:S02]  /*0e30*/  IMAD.U32 R0, RZ, RZ, UR5 ;  /* 0x00000005ff007e24 */ /* 0x000fe4000f8e00ff */
[----:B------:R-:W-:-:S03]  /*0e40*/  IMAD.U32 R17, RZ, RZ, UR5 ;  /* 0x00000005ff117e24 */ /* 0x000fc6000f8e00ff */
[----:B------:R-:W-:Y:S02]  /*0e50*/  ISETP.GE.U32.AND.EX P0, PT, R0, R7, PT, P0 ;  /* 0x000000070000720c */ /* 0x000fe40003f06100 */
[----:B------:R-:W-:-:S11]  /*0e60*/  PRMT R0, RZ, 0x7610, R0 ;  /* 0x00007610ff007816 */ /* 0x000fd60000000000 */
[----:B------:R-:W-:Y:S05]  /*0e70*/  @P0 BRA `(.L_x_11) ;  /* 0x0000000400500947 */ /* 0x000fea0003800000 */
[----:B------:R-:W-:Y:S01]  /*0e80*/  ULDC.64 UR18, c[0x0][0x628] ;  /* 0x00018a0000127ab9 */ /* 0x000fe20000000a00 */
[C---:B------:R-:W-:Y:S01]  /*0e90*/  R2UR UR20, R16.reuse ;  /* 0x00000000101472ca */ /* 0x040fe200000e0000 */
[----:B------:R-:W-:Y:S01]  /*0ea0*/  ULDC UR16, c[0x0][0x630] ;  /* 0x00018c0000107ab9 */ /* 0x000fe20000000800 */
[----:B------:R-:W-:Y:S02]  /*0eb0*/  ISETP.NE.U32.AND P0, PT, RZ, UR18, PT ;  /* 0x00000012ff007c0c */ /* 0x000fe4000bf05070 */
[----:B------:R-:W-:Y:S02]  /*0ec0*/  R2UR UR4, R16 ;  /* 0x00000000100472ca */ /* 0x000fe400000e0000 */
[----:B------:R-:W-:Y:S02]  /*0ed0*/  ISETP.NE.AND.EX P0, PT, RZ, UR19, PT, P0 ;  /* 0x00000013ff007c0c */ /* 0x000fe4000bf05300 */
[----:B------:R-:W-:-:S11]  /*0ee0*/  R2UR UR5, R17 ;  /* 0x00000000110572ca */ /* 0x000fd600000e0000 */
[----:B------:R-:W-:Y:S05]  /*0ef0*/  @!P0 BRA `(.L_x_12) ;  /* 0x0000000000308947 */ /* 0x000fea0003800000 */
[----:B------:R-:W-:Y:S01]  /*0f00*/  R2UR UR4, R16 ;  /* 0x00000000100472ca */ /* 0x000fe200000e0000 */
[----:B------:R-:W-:Y:S01]  /*0f10*/  ULDC UR12, c[0x0][0x634] ;  /* 0x00018d00000c7ab9 */ /* 0x000fe20000000800 */
[----:B------:R-:W-:-:S11]  /*0f20*/  R2UR UR15, R17 ;  /* 0x00000000110f72ca */ /* 0x000fd600000e0000 */
[----:B------:R-:W-:-:S04]  /*0f30*/  UIADD3 UR12, UP1, UR4, UR12, URZ ;  /* 0x0000000c040c7290 */ /* 0x000fc8000ff3e03f */
[----:B------:R-:W-:-:S04]  /*0f40*/  UIADD3.X UR15, URZ, UR15, URZ, UP1, !UPT ;  /* 0x0000000f3f0f7290 */ /* 0x000fc80008ffe43f */
[----:B------:R-:W-:-:S04]  /*0f50*/  UIMAD.WIDE.U32 UR4, UR15, UR18, URZ ;  /* 0x000000120f0472a5 */ /* 0x000fc8000f8e003f */
[----:B------:R-:W-:Y:S02]  /*0f60*/  UIMAD.WIDE.U32 UR10, UP1, UR12, UR19, UR4 ;  /* 0x000000130c0a72a5 */ /* 0x000fe4000f820004 */
[----:B------:R-:W-:Y:S02]  /*0f70*/  UIMAD.WIDE.U32 UR4, UR12, UR18, URZ ;  /* 0x000000120c0472a5 */ /* 0x000fe4000f8e003f */
[----:B------:R-:W-:Y:S02]  /*0f80*/  UIADD3.X UR13, URZ, URZ, URZ, UP1, !UPT ;  /* 0x0000003f3f0d7290 */ /* 0x000fe40008ffe43f */
[----:B------:R-:W-:Y:S01]  /*0f90*/  UIADD3 URZ, UP1, UR5, UR10, URZ ;  /* 0x0000000a053f7290 */ /* 0x000fe2000ff3e03f */
[----:B------:R-:W-:-:S03]  /*0fa0*/  UMOV UR12, UR11 ;  /* 0x0000000b000c7c82 */ /* 0x000fc60008000000 */
[----:B------:R-:W-:-:S12]  /*0fb0*/  UIMAD.WIDE.U32.X UR4, UR15, UR19, UR12, UP1 ;  /* 0x000000130f0472a5 */ /* 0x000fd800088e040c */
.L_x_12:
[----:B------:R-:W-:Y:S01]  /*0fc0*/  USHF.R.U64 UR4, UR4, UR16, UR5 ;  /* 0x0000001004047299 */ /* 0x000fe20008001205 */
[----:B------:R-:W-:Y:S01]  /*0fd0*/  R2UR UR11, R17 ;  /* 0x00000000110b72ca */ /* 0x000fe200000e0000 */
[----:B------:R-:W-:Y:S02]  /*0fe0*/  USHF.R.U32.HI UR5, URZ, UR16, UR5 ;  /* 0x000000103f057299 */ /* 0x000fe40008011605 */
[----:B------:R-:W-:Y:S01]  /*0ff0*/  UIADD3 UR12, UP1, URZ, -UR4, URZ ;  /* 0x800000043f0c7290 */ /* 0x000fe2000ff3e03f */
[----:B------:R-:W-:Y:S01]  /*1000*/  ULDC.64 UR18, c[0x0][0x620] ;  /* 0x0001880000127ab9 */ /* 0x000fe20000000a00 */
[----:B------:R-:W-:Y:S02]  /*1010*/  UISETP.NE.AND UP2, UPT, UR45, URZ, UPT ;  /* 0x0000003f2d00728c */ /* 0x000fe4000bf45270 */
[----:B------:R-:W-:Y:S01]  /*1020*/  UIADD3.X UR5, URZ, ~UR5, URZ, UP1, !UPT ;  /* 0x800000053f057290 */ /* 0x000fe20008ffe43f */
[----:B------:R-:W-:Y:S01]  /*1030*/  UMOV UR10, UR20 ;  /* 0x00000014000a7c82 */ /* 0x000fe20008000000 */
[----:B------:R-:W-:-:S02]  /*1040*/  ULDC UR13, c[0x0][0x618] ;  /* 0x00018600000d7ab9 */ /* 0x000fc40000000800 */
[----:B------:R-:W-:Y:S02]  /*1050*/  UIMAD UR5, UR5, UR18, URZ ;  /* 0x00000012050572a4 */ /* 0x000fe4000f8e023f */
[----:B------:R-:W-:Y:S02]  /*1060*/  UIMAD.WIDE.U32 UR10, UR12, UR18, UR10 ;  /* 0x000000120c0a72a5 */ /* 0x000fe4000f8e000a */
[----:B------:R-:W-:Y:S02]  /*1070*/  UIMAD UR12, UR12, UR19, UR5 ;  /* 0x000000130c0c72a4 */ /* 0x000fe4000f8e0205 */
[----:B------:R-:W-:Y:S02]  /*1080*/  @UP2 UIMAD UR7, UR17, UR9, UR8 ;  /* 0x00000009110722a4 */ /* 0x000fe4000f8e0208 */
[----:B------:R-:W-:Y:S01]  /*1090*/  UIADD3 UR11, UR11, UR12, URZ ;  /* 0x0000000c0b0b7290 */ /* 0x000fe2000fffe03f */
[----:B------:R-:W-:Y:S01]  /*10a0*/  ULDC.64 UR8, c[0x0][0x640] ;  /* 0x0001900000087ab9 */ /* 0x000fe20000000a00 */
[----:B------:R-:W-:-:S02]  /*10b0*/  ULDC UR15, c[0x0][0x608] ;  /* 0x00018200000f7ab9 */ /* 0x000fc40000000800 */
[----:B------:R-:W-:Y:S01]  /*10c0*/  USHF.R.U64 UR20, UR10, UR13, UR11 ;  /* 0x0000000d0a147299 */ /* 0x000fe2000800120b */
[----:B------:R-:W-:Y:S01]  /*10d0*/  ISETP.NE.U32.AND P0, PT, RZ, UR8, PT ;  /* 0x00000008ff007c0c */ /* 0x000fe2000bf05070 */
[----:B------:R-:W-:Y:S01]  /*10e0*/  USHF.R.U32.HI UR11, URZ, UR13, UR11 ;  /* 0x0000000d3f0b7299 */ /* 0x000fe2000801160b */
[----:B------:R-:W-:Y:S02]  /*10f0*/  ULDC UR21, c[0x0][0x658] ;  /* 0x0001960000157ab9 */ /* 0x000fe40000000800 */
[----:B------:R-:W-:Y:S01]  /*1100*/  ISETP.NE.AND.EX P0, PT, RZ, UR9, PT, P0 ;  /* 0x00000009ff007c0c */ /* 0x000fe2000bf05300 */
[----:B------:R-:W-:Y:S02]  /*1110*/  USHF.R.U64 UR25, UR20, UR15, UR11 ;  /* 0x0000000f14197299 */ /* 0x000fe4000800120b */
[----:B------:R-:W-:Y:S01]  /*1120*/  USHF.R.U32.HI UR11, URZ, UR15, UR11 ;  /* 0x0000000f3f0b7299 */ /* 0x000fe2000801160b */
[----:B------:R-:W-:Y:S01]  /*1130*/  UMOV UR10, 0xffffffff ;  /* 0xffffffff000a7882 */ /* 0x000fe20000000000 */
[----:B------:R-:W-:Y:S01]  /*1140*/  ULDC UR5, c[0x0][0x600] ;  /* 0x0001800000057ab9 */ /* 0x000fe20000000800 */
[----:B------:R-:W-:-:S02]  /*1150*/  USHF.L.U32 UR10, UR10, UR21, URZ ;  /* 0x000000150a0a7299 */ /* 0x000fc4000800063f */
[----:B------:R-:W-:Y:S02]  /*1160*/  USHF.R.U64 UR26, UR25, UR21, UR11 ;  /* 0x00000015191a7299 */ /* 0x000fe4000800120b */
[----:B------:R-:W-:Y:S02]  /*1170*/  ULOP3.LUT UR15, URZ, UR10, URZ, 0x33, !UPT ;  /* 0x0000000a3f0f7292 */ /* 0x000fe4000f8e333f */
[----:B------:R-:W-:Y:S02]  /*1180*/  UIADD3 UR19, UR5, -0x1, URZ ;  /* 0xffffffff05137890 */ /* 0x000fe4000fffe03f */
[----:B------:R-:W-:Y:S01]  /*1190*/  USHF.R.U32.HI UR11, URZ, UR21, UR11 ;  /* 0x000000153f0b7299 */ /* 0x000fe2000801160b */
[----:B------:R-:W-:Y:S01]  /*11a0*/  ULDC UR22, c[0x0][0x648] ;  /* 0x0001920000167ab9 */ /* 0x000fe20000000800 */
[----:B------:R-:W-:Y:S01]  /*11b0*/  ULDC UR23, c[0x0][0x638] ;  /* 0x00018e0000177ab9 */ /* 0x000fe20000000800 */
[----:B------:R-:W-:Y:S01]  /*11c0*/  UMOV UR24, 0x1 ;  /* 0x0000000100187882 */ /* 0x000fe20000000000 */
[----:B------:R-:W-:Y:S01]  /*11d0*/  UMOV UR10, UR26 ;  /* 0x0000001a000a7c82 */ /* 0x000fe20008000000 */
[----:B------:R-:W-:Y:S07]  /*11e0*/  @!P0 BRA `(.L_x_13) ;  /* 0x0000000000308947 */ /* 0x000fee0003800000 */
[----:B------:R-:W-:Y:S02]  /*11f0*/  ULDC UR16, c[0x0][0x64c] ;  /* 0x0001930000107ab9 */ /* 0x000fe40000000800 */
        /* <DEDUP_REMOVED lines=8> */
[----:B------:R-:W-:-:S07]  /*1280*/  UIMAD.WIDE.U32.X UR8, UR18, UR9, UR16, UP1 ;  /* 0x00000009120872a5 */ /* 0x000fce00088e0410 */
[----:B------:R-:W-:Y:S01]  /*1290*/  UMOV UR10, UR8 ;  /* 0x00000008000a7c82 */ /* 0x000fe20008000000 */
[----:B------:R-:W-:-:S05]  /*12a0*/  UMOV UR11, UR9 ;  /* 0x00000009000b7c82 */ /* 0x000fca0008000000 */
.L_x_13:
[----:B------:R-:W-:Y:S01]  /*12b0*/  USHF.R.U64 UR9, UR10, UR22, UR11 ;  /* 0x000000160a097299 */ /* 0x000fe2000800120b */
[----:B------:R-:W-:Y:S01]  /*12c0*/  IMAD.MOV.U32 R0, RZ, RZ, 0x1 ;  /* 0x00000001ff007424 */ /* 0x000fe200078e00ff */
[----:B------:R-:W-:Y:S01]  /*12d0*/  USHF.L.U32 UR8, UR24, UR21, URZ ;  /* 0x0000001518087299 */ /* 0x000fe2000800063f */
[----:B------:R-:W-:Y:S01]  /*12e0*/  IMAD.U32 R19, RZ, RZ, UR4 ;  /* 0x00000004ff137e24 */ /* 0x000fe2000f8e00ff */
[----:B------:R-:W-:Y:S02]  /*12f0*/  ULOP3.LUT UR15, UR25, UR15, URZ, 0xc0, !UPT ;  /* 0x0000000f190f7292 */ /* 0x000fe4000f8ec03f */
[----:B------:R-:W-:Y:S02]  /*1300*/  UIADD3 UR10, -UR9, URZ, URZ ;  /* 0x0000003f090a7290 */ /* 0x000fe4000fffe13f */
[----:B------:R-:W-:Y:S02]  /*1310*/  UIMAD UR15, UR8, UR9, UR15 ;  /* 0x00000009080f72a4 */ /* 0x000fe4000f8e020f */
[----:B------:R-:W-:-:S02]  /*1320*/  ULOP3.LUT UR19, UR20, UR19, URZ, 0xc0, !UPT ;  /* 0x0000001314137292 */ /* 0x000fc4000f8ec03f */
[----:B------:R-:W-:Y:S01]  /*1330*/  UIMAD UR8, UR10, UR23, UR26 ;  /* 0x000000170a0872a4 */ /* 0x000fe2000f8e021a */
[----:B------:R-:W-:Y:S01]  /*1340*/  ULDC UR9, c[0x0][0x610] ;  /* 0x0001840000097ab9 */ /* 0x000fe20000000800 */
[----:B------:R-:W-:Y:S02]  /*1350*/  UISETP.NE.AND UP1, UPT, UR45, URZ, UPT ;  /* 0x0000003f2d00728c */ /* 0x000fe4000bf25270 */
[----:B------:R-:W-:Y:S02]  /*1360*/  UIMAD UR7, UR15, UR9, UR7 ;  /* 0x000000090f0772a4 */ /* 0x000fe4000f8e0207 */
[----:B------:R-:W-:-:S04]  /*1370*/  UIMAD UR8, UR8, UR5, UR19 ;  /* 0x00000005080872a4 */ /* 0x000fc8000f8e0213 */
[----:B------:R-:W-:Y:S02]  /*1380*/  USEL UR5, UR8, UR7, !UP1 ;  /* 0x0000000708057287 */ /* 0x000fe4000c800000 */
[----:B------:R-:W-:-:S04]  /*1390*/  USEL UR7, UR7, UR8, !UP1 ;  /* 0x0000000807077287 */ /* 0x000fc8000c800000 */
[----:B------:R-:W-:Y:S02]  /*13a0*/  IMAD.U32 R2, RZ, RZ, UR5 ;  /* 0x00000005ff027e24 */ /* 0x000fe4000f8e00ff */
[----:B------:R-:W-:-:S07]  /*13b0*/  IMAD.U32 R18, RZ, RZ, UR7 ;  /* 0x00000007ff127e24 */ /* 0x000fce000f8e00ff */
.L_x_11:
[----:B------:R-:W-:Y:S05]  /*13c0*/  @!P1 BRA `(.L_x_14) ;  /* 0x00000000000c9947 */ /* 0x000fea0003800000 */
[----:B------:R-:W-:Y:S01]  /*13d0*/  UCGABAR_WAIT ;  /* 0x0000000000007dc7 */ /* 0x000fe20008000000 */
[----:B------:R-:W-:Y:S01]  /*13e0*/  CCTL.IVALL ;  /* 0x00000000ff00798f */ /* 0x000fe20002000000 */
[----:B------:R-:W-:Y:S05]  /*13f0*/  BRA `(.L_x_15) ;  /* 0x0000000000047947 */ /* 0x000fea0003800000 */
.L_x_14:
[----:B------:R-:W-:Y:S06]  /*1400*/  BAR.SYNC.DEFER_BLOCKING 0x0 ;  /* 0x0000000000007b1d */ /* 0x000fec0000010000 */
.L_x_15:
[----:B------:R-:W-:Y:S02]  /*1410*/  ULDC UR4, c[0x0][0x28c] ;  /* 0x0000a30000047ab9 */ /* 0x000fe40000000800 */
[----:B------:R-:W-:-:S04]  /*1420*/  UIADD3 UR4, UR4, 0xff, URZ ;  /* 0x000000ff04047890 */ /* 0x000fc8000fffe03f */
[----:B------:R-:W-:-:S04]  /*1430*/  USHF.R.S32.HI UR5, URZ, 0x1f, UR4 ;  /* 0x0000001f3f057899 */ /* 0x000fc80008011404 */
[----:B------:R-:W-:-:S04]  /*1440*/  ULEA.HI UR5, UR5, UR4, URZ, 0x8 ;  /* 0x0000000405057291 */ /* 0x000fc8000f8f403f */
[----:B------:R-:W-:Y:S01]  /*1450*/  USHF.R.S32.HI UR38, URZ, 0x8, UR5 ;  /* 0x000000083f267899 */ /* 0x000fe20008011405 */
[----:B------:R-:W-:Y:S11]  /*1460*/  @!P2 BRA `(.L_x_16) ;  /* 0x0000005000f0a947 */ /* 0x000ff60003800000 */
[----:B------:R-:W-:-:S06]  /*1470*/  UISETP.GT.U32.AND UP1, UPT, UR14, 0x1, UPT ;  /* 0x000000010e00788c */ /* 0x000fcc000bf24070 */
[----:B------:R-:W-:-:S13]  /*1480*/  PLOP3.LUT P0, PT, PT, PT, UP1, 0x80, 0x0 ;  /* 0x000000000000781c */ /* 0x000fda0003f0f018 */
[----:B------:R-:W-:Y:S05]  /*1490*/  @P0 EXIT ;  /* 0x000000000000094d */ /* 0x000fea0003800000 */
.L_x_17:
[----:B------:R-:W-:-:S08]  /*14a0*/  NOP ;  /* 0x0000000000007918 */ /* 0x000fd00000000000 */
[----:B------:R-:W0:Y:S02]  /*14b0*/  USETMAXREG.TRY_ALLOC.CTAPOOL UP1, 0xe8 ;  /* 0x000000e8000079c8 */ /* 0x000e240008020600 */
[----:B0-----:R-:W-:-:S13]  /*14c0*/  PLOP3.LUT P0, PT, PT, PT, UP1, 0x80, 0x0 ;  /* 0x000000000000781c */ /* 0x001fda0003f0f018 */
[----:B------:R-:W-:Y:S05]  /*14d0*/  @!P0 BRA `(.L_x_17) ;  /* 0xfffffffc00f08947 */ /* 0x000fea000383ffff */
[----:B------:R-:W-:-:S13]  /*14e0*/  LOP3.LUT P0, RZ, R0, 0xff, RZ, 0xc0, !PT ;  /* 0x000000ff00ff7812 */ /* 0x000fda000780c0ff */
[----:B------:R-:W-:Y:S05]  /*14f0*/  @!P0 EXIT ;  /* 0x000000000000894d */ /* 0x000fea0003800000 */
[----:B------:R-:W0:Y:S01]  /*1500*/  S2UR UR5, SR_CgaCtaId ;  /* 0x00000000000579c3 */ /* 0x000e220000008800 */
[----:B------:R-:W-:Y:S01]  /*1510*/  VIADD R5, R5, 0xffffffff ;  /* 0xffffffff05057836 */ /* 0x000fe20000000000 */
[CC--:B------:R-:W-:Y:S01]  /*1520*/  LEA.HI R0, R9.reuse, R4.reuse, RZ, 0x2 ;  /* 0x0000000409007211 */ /* 0x0c0fe200078f10ff */
[----:B------:R-:W-:Y:S01]  /*1530*/  USHF.R.U32.HI UR4, URZ, 0x2, UR38 ;  /* 0x000000023f047899 */ /* 0x000fe20008011626 */
[----:B------:R-:W-:Y:S01]  /*1540*/  LEA.HI R9, R9, R4, RZ, 0x5 ;  /* 0x0000000409097211 */ /* 0x000fe200078f28ff */
[----:B------:R-:W-:Y:S01]  /*1550*/  UMOV UR41, 0x400 ;  /* 0x0000040000297882 */ /* 0x000fe20000000000 */
[----:B------:R-:W-:Y:S01]  /*1560*/  R2UR UR49, R5 ;  /* 0x00000000053172ca */ /* 0x000fe200000e0000 */
[----:B------:R-:W-:Y:S01]  /*1570*/  ULOP3.LUT UR42, UR38, 0x3, URZ, 0xc0, !UPT ;  /* 0x00000003262a7892 */ /* 0x000fe2000f8ec03f */
[--C-:B------:R-:W-:Y:S01]  /*1580*/  SHF.R.S32.HI R50, RZ, 0x2, R0.reuse ;  /* 0x00000002ff327819 */ /* 0x100fe20000011400 */
[----:B------:R-:W-:Y:S01]  /*1590*/  ULOP3.LUT UR4, UR4, 0x1, URZ, 0xc0, !UPT ;  /* 0x0000000104047892 */ /* 0x000fe2000f8ec03f */
[----:B------:R-:W-:Y:S01]  /*15a0*/  SHF.R.S32.HI R3, RZ, 0x1f, R0 ;  /* 0x0000001fff037819 */ /* 0x000fe20000011400 */
[----:B------:R-:W-:Y:S01]  /*15b0*/  USEL UR42, UR42, URZ, !UP0 ;  /* 0x0000003f2a2a7287 */ /* 0x000fe2000c000000 */
[----:B------:R-:W-:Y:S01]  /*15c0*/  SHF.R.S32.HI R9, RZ, 0x5, R9 ;  /* 0x00000005ff097819 */ /* 0x000fe20000011409 */
[----:B------:R-:W-:Y:S01]  /*15d0*/  UISETP.EQ.U32.AND UP0, UPT, UR4, 0x1, !UP0 ;  /* 0x000000010400788c */ /* 0x000fe2000c702070 */
[----:B------:R-:W-:Y:S01]  /*15e0*/  LEA.HI R3, R3, R50, RZ, 0x3 ;  /* 0x0000003203037211 */ /* 0x000fe200078f18ff */
[----:B------:R-:W-:Y:S01]  /*15f0*/  UISETP.LT.AND UP1, UPT, UR38, 0x1, UPT ;  /* 0x000000012600788c */ /* 0x000fe2000bf21270 */
[----:B------:R-:W-:Y:S01]  /*1600*/  ISETP.NE.AND P0, PT, R5, RZ, PT ;  /* 0x000000ff0500720c */ /* 0x000fe20003f05270 */
[----:B------:R-:W-:Y:S01]  /*1610*/  ULDC UR6, c[0x0][0x284] ;  /* 0x0000a10000067ab9 */ /* 0x000fe20000000800 */
[----:B------:R-:W-:Y:S01]  /*1620*/  LOP3.LUT R3, R3, 0xfffffff8, RZ, 0xc0, !PT ;  /* 0xfffffff803037812 */ /* 0x000fe200078ec0ff */
[----:B------:R-:W-:Y:S01]  /*1630*/  USHF.L.U32 UR49, UR49, 0x3, URZ ;  /* 0x0000000331317899 */ /* 0x000fe2000800063f */
[----:B------:R-:W-:Y:S01]  /*1640*/  SEL R62, RZ, 0x1, P0 ;  /* 0x00000001ff3e7807 */ /* 0x000fe20000000000 */
[----:B------:R-:W-:-:S02]  /*1650*/  USEL UR44, UR38, 0x1, UP1 ;  /* 0x00000001262c7887 */ /* 0x000fc40008800000 */
[----:B------:R-:W-:Y:S01]  /*1660*/  IMAD.IADD R50, R50, 0x1, -R3 ;  /* 0x0000000132327824 */ /* 0x000fe200078e0a03 */
[----:B0-----:R-:W-:Y:S01]  /*1670*/  ULEA UR41, UR5, UR41, 0x18 ;  /* 0x0000002905297291 */ /* 0x001fe2000f8ec03f */
[----:B------:R-:W-:Y:S01]  /*1680*/  IMAD.U32 R54, RZ, RZ, UR49 ;  /* 0x00000031ff367e24 */ /* 0x000fe2000f8e00ff */
[----:B------:R-:W-:Y:S01]  /*1690*/  LOP3.LUT R3, R0, 0xfffffffc, RZ, 0xc0, !PT ;  /* 0xfffffffc00037812 */ /* 0x000fe200078ec0ff */
[C-C-:B------:R-:W-:Y:S01]  /*16a0*/  IMAD R57, R9.reuse, -0x10, -R50.reuse ;  /* 0xfffffff009397824 */ /* 0x140fe200078e0a32 */
[----:B------:R-:W-:Y:S01]  /*16b0*/  UIADD3 UR43, UR41, 0x50, URZ ;  /* 0x00000050292b7890 */ /* 0x000fe2000fffe03f */
[--C-:B------:R-:W-:Y:S01]  /*16c0*/  SHF.R.S32.HI R51, RZ, 0x1f, R50.reuse ;  /* 0x0000001fff337819 */ /* 0x100fe20000011432 */
[----:B------:R-:W-:Y:S01]  /*16d0*/  UIADD3 UR4, UR41, 0x20180, URZ ;  /* 0x0002018029047890 */ /* 0x000fe2000fffe03f */
[----:B------:R-:W-:Y:S01]  /*16e0*/  LOP3.LUT R56, R54, 0x8, RZ, 0xc0, !PT ;  /* 0x0000000836387812 */ /* 0x000fe200078ec0ff */
[----:B------:R-:W-:Y:S01]  /*16f0*/  UIADD3 UR5, UR41, 0x180, URZ ;  /* 0x0000018029057890 */ /* 0x000fe2000fffe03f */
[----:B------:R-:W-:Y:S01]  /*1700*/  IMAD.IADD R52, R4, 0x1, -R3 ;  /* 0x0000000104347824 */ /* 0x000fe200078e0a03 */
[----:B------:R-:W-:Y:S01]  /*1710*/  USHF.R.U32.HI UR4, URZ, 0x4, UR4 ;  /* 0x000000043f047899 */ /* 0x000fe20008011604 */
[----:B------:R-:W-:Y:S01]  /*1720*/  IMAD.U32 R53, RZ, RZ, UR43 ;  /* 0x0000002bff357e24 */ /* 0x000fe2000f8e00ff */
[----:B------:R-:W-:Y:S01]  /*1730*/  USHF.R.U32.HI UR5, URZ, 0x4, UR5 ;  /* 0x000000043f057899 */ /* 0x000fe20008011605 */
[----:B------:R-:W-:Y:S01]  /*1740*/  IMAD.WIDE R50, R9, 0x10, R50 ;  /* 0x0000001009327825 */ /* 0x000fe200078e0232 */
[----:B------:R-:W-:Y:S01]  /*1750*/  ULOP3.LUT UR4, UR4, 0x3fff, URZ, 0xc0, !UPT ;  /* 0x00003fff04047892 */ /* 0x000fe2000f8ec03f */
[----:B------:R-:W-:Y:S01]  /*1760*/  LOP3.LUT R54, R54, 0x8, RZ, 0xc, !PT ;  /* 0x0000000836367812 */ /* 0x000fe200078e0cff */
[----:B------:R-:W-:Y:S01]  /*1770*/  ULOP3.LUT UR5, UR5, 0x3fff, URZ, 0xc0, !UPT ;  /* 0x00003fff05057892 */ /* 0x000fe2000f8ec03f */
[----:B------:R-:W-:Y:S01]  /*1780*/  VIADD R55, R53, UR49 ;  /* 0x0000003135377c36 */ /* 0x000fe20008000000 */
[----:B------:R-:W-:Y:S01]  /*1790*/  LOP3.LUT R56, R56, 0x18, RZ, 0x3c, !PT ;  /* 0x0000001838387812 */ /* 0x000fe200078e3cff */
[----:B------:R-:W-:Y:S01]  /*17a0*/  VIADD R57, R57, UR6 ;  /* 0x0000000639397c36 */ /* 0x000fe20008000000 */
[----:B------:R-:W-:-:S02]  /*17b0*/  ULOP3.LUT UR36, UR39, 0x1, URZ, 0xfc, !UPT ;  /* 0x0000000127247892 */ /* 0x000fc4000f8efc3f */
[----:B------:R-:W-:Y:S02]  /*17c0*/  USHF.L.U32 UR40, UR38, 0x1, URZ ;  /* 0x0000000126287899 */ /* 0x000fe4000800063f */
[----:B------:R-:W-:Y:S02]  /*17d0*/  UIADD3 UR44, -UR44, UR38, URZ ;  /* 0x000000262c2c7290 */ /* 0x000fe4000fffe13f */
[----:B------:R-:W-:Y:S02]  /*17e0*/  USEL UR46, URZ, 0x1, !UP0 ;  /* 0x000000013f2e7887 */ /* 0x000fe4000c000000 */
[----:B------:R-:W-:Y:S02]  /*17f0*/  ULOP3.LUT UR47, UR4, 0x10000, URZ, 0xfc, !UPT ;  /* 0x00010000042f7892 */ /* 0x000fe4000f8efc3f */
[----:B------:R-:W-:-:S12]  /*1800*/  ULOP3.LUT UR48, UR5, 0x10000, URZ, 0xfc, !UPT ;  /* 0x0001000005307892 */ /* 0x000fd8000f8efc3f */
.L_x_85:
[----:B------:R-:W-:Y:S01]  /*1810*/  SHF.L.U32 R0, R62, 0x1f, RZ ;  /* 0x0000001f3e007819 */ /* 0x000fe200000006ff */
[----:B------:R-:W-:Y:S02]  /*1820*/  ULDC UR4, c[0x0][0x28c] ;  /* 0x0000a30000047ab9 */ /* 0x000fe40000000800 */
[----:B------:R-:W-:Y:S01]  /*1830*/  ISETP.LT.AND P1, PT, RZ, UR4, PT ;  /* 0x00000004ff007c0c */ /* 0x000fe2000bf21270 */
[----:B------:R-:W0:Y:S02]  /*1840*/  SYNCS.PHASECHK.TRANS64.TRYWAIT P0, [R53+UR49], R0 ;  /* 0x00000000350075a7 */ /* 0x000e240008000171 */
[----:B01234-:R-:W-:Y:S10]  /*1850*/  @!P0 BRA `(.L_x_18) ;  /* 0x0000006000888947 */ /* 0x01fff40003800000 */
.L_x_107:
[----:B------:R-:W-:Y:S05]  /*1860*/  @P1 BRA `(.L_x_19) ;  /* 0x0000000000401947 */ /* 0x000fea0003800000 */
[----:B0-----:R-:W-:Y:S01]  /*1870*/  MOV R0, 0x0 ;  /* 0x0000000000007802 */ /* 0x001fe20000000f00 */
[----:B------:R-:W-:Y:S01]  /*1880*/  ULDC.64 UR4, c[0x4][0x68] ;  /* 0x01001a0000047ab9 */ /* 0x000fe20000000a00 */
[----:B------:R-:W-:Y:S01]  /*1890*/  ULDC.64 UR6, c[0x4][0x8] ;  /* 0x0100020000067ab9 */ /* 0x000fe20000000a00 */
[----:B------:R-:W-:Y:S01]  /*18a0*/  IMAD.U32 R4, RZ, RZ, UR4 ;  /* 0x00000004ff047e24 */ /* 0x000fe2000f8e00ff */
[----:B------:R0:W1:Y:S01]  /*18b0*/  LDC.64 R14, c[0x4][R0] ;  /* 0x01000000000e7b82 */ /* 0x0000620000000a00 */
[----:B------:R-:W-:Y:S01]  /*18c0*/  IMAD.U32 R5, RZ, RZ, UR5 ;  /* 0x00000005ff057e24 */ /* 0x000fe2000f8e00ff */
[----:B------:R-:W-:Y:S01]  /*18d0*/  ULDC.64 UR4, c[0x4][0x70] ;  /* 0x01001c0000047ab9 */ /* 0x000fe20000000a00 */
[----:B------:R-:W-:Y:S02]  /*18e0*/  IMAD.U32 R10, RZ, RZ, UR6 ;  /* 0x00000006ff0a7e24 */ /* 0x000fe4000f8e00ff */
[----:B------:R-:W-:Y:S02]  /*18f0*/  IMAD.U32 R6, RZ, RZ, UR4 ;  /* 0x00000004ff067e24 */ /* 0x000fe4000f8e00ff */
[----:B------:R-:W-:-:S02]  /*1900*/  IMAD.U32 R7, RZ, RZ, UR5 ;  /* 0x00000005ff077e24 */ /* 0x000fc4000f8e00ff */
[----:B------:R-:W-:Y:S02]  /*1910*/  IMAD.U32 R11, RZ, RZ, UR7 ;  /* 0x00000007ff0b7e24 */ /* 0x000fe4000f8e00ff */
[----:B------:R-:W-:Y:S02]  /*1920*/  IMAD.MOV.U32 R8, RZ, RZ, 0x1e1 ;  /* 0x000001e1ff087424 */ /* 0x000fe400078e00ff */
[----:B------:R-:W-:Y:S02]  /*1930*/  IMAD.MOV.U32 R12, RZ, RZ, 0x1 ;  /* 0x00000001ff0c7424 */ /* 0x000fe400078e00ff */
[----:B0-----:R-:W-:-:S07]  /*1940*/  IMAD.MOV.U32 R13, RZ, RZ, RZ ;  /* 0x000000ffff0d7224 */ /* 0x001fce00078e00ff */
[----:B------:R-:W-:-:S07]  /*1950*/  LEPC R20, `(.L_x_19) ;  /* 0x000000001014794e */ /* 0x000fce0000000000 */
[----:B-1---5:R-:W-:Y:S05]  /*1960*/  CALL.ABS.NOINC R14 ;  /* 0x000000000e007343 */ /* 0x022fea0003c00000 */
.L_x_19:
[----:B0-----:R-:W-:-:S05]  /*1970*/  IMAD.U32 R0, RZ, RZ, UR36 ;  /* 0x00000024ff007e24 */ /* 0x001fca000f8e00ff */
[----:B------:R-:W-:-:S13]  /*1980*/  ISETP.NE.AND P0, PT, R0, 0x3, PT ;  /* 0x000000030000780c */ /* 0x000fda0003f05270 */
[----:B------:R-:W-:Y:S05]  /*1990*/  @!P0 BRA `(.L_x_20) ;  /* 0x0000000000048947 */ /* 0x000fea0003800000 */
[----:B------:R-:W-:Y:S01]  /*19a0*/  BPT.TRAP 0x1 ;  /* 0x000000040000795c */ /* 0x000fe20000300000 */
.L_x_20:
[----:B------:R-:W-:Y:S02]  /*19b0*/  IMAD.U32 R3, RZ, RZ, UR42 ;  /* 0x0000002aff037e24 */ /* 0x000fe4000f8e00ff */
[----:B------:R-:W-:-:S03]  /*19c0*/  IMAD.U32 R0, RZ, RZ, UR46 ;  /* 0x0000002eff007e24 */ /* 0x000fc6000f8e00ff */
[----:B------:R-:W-:Y:S02]  /*19d0*/  LEA R3, R3, UR41, 0x3 ;  /* 0x0000002903037c11 */ /* 0x000fe4000f8e18ff */
[----:B------:R-:W-:-:S04]  /*19e0*/  SHF.L.U32 R0, R0, 0x1f, RZ ;  /* 0x0000001f00007819 */ /* 0x000fc800000006ff */
[----:B------:R0:W1:Y:S01]  /*19f0*/  SYNCS.PHASECHK.TRANS64.TRYWAIT P1, [R3+URZ], R0 ;  /* 0x00000000030075a7 */ /* 0x000062000802017f */
[----:B------:R-:W-:Y:S05]  /*1a00*/  @!P0 BRA `(.L_x_21) ;  /* 0x0000000000048947 */ /* 0x000fea0003800000 */
[----:B------:R-:W-:Y:S01]  /*1a10*/  BPT.TRAP 0x1 ;  /* 0x000000040000795c */ /* 0x000fe20000300000 */
.L_x_21:
[----:B-1----:R-:W-:Y:S05]  /*1a20*/  @P1 BRA `(.L_x_22) ;  /* 0x0000000000081947 */ /* 0x002fea0003800000 */
[----:B------:R-:W1:Y:S02]  /*1a30*/  SYNCS.PHASECHK.TRANS64.TRYWAIT P1, [R3+URZ], R0 ;  /* 0x00000000030075a7 */ /* 0x000e64000802017f */
[----:B-1----:R-:W-:Y:S05]  /*1a40*/  @!P1 BRA `(.L_x_23) ;  /* 0x0000006000209947 */ /* 0x002fea0003800000 */
.L_x_22:
[----:B------:R-:W-:Y:S05]  /*1a50*/  WARPSYNC.ALL ;  /* 0x0000000000007948 */ /* 0x000fea0003800000 */
[----:B------:R-:W-:Y:S01]  /*1a60*/  ULEA UR9, UR42, UR48, 0xb ;  /* 0x000000302a097291 */ /* 0x000fe2000f8e583f */
[----:B------:R-:W-:Y:S01]  /*1a70*/  WARPGROUP.ARRIVE ;  /* 0x00000000000079c5 */ /* 0x000fe20000000000 */
[----:B------:R-:W-:Y:S01]  /*1a80*/  UIMAD UR8, UR42, 0x600, UR47 ;  /* 0x000006002a0878a4 */ /* 0x000fe2000f8e022f */
[----:B01----:R-:W-:Y:S01]  /*1a90*/  IMAD.U32 R0, RZ, RZ, UR44 ;  /* 0x0000002cff007e24 */ /* 0x003fe2000f8e00ff */
[----:B------:R-:W-:Y:S01]  /*1aa0*/  UMOV UR5, 0x40000040 ;  /* 0x4000004000057882 */ /* 0x000fe20000000000 */
[----:B------:R-:W-:Y:S01]  /*1ab0*/  UMOV UR7, 0x40000040 ;  /* 0x4000004000077882 */ /* 0x000fe20000000000 */
[----:B------:R-:W-:Y:S01]  /*1ac0*/  UIADD3 UR10, UR8, 0x80, URZ ;  /* 0x00000080080a7890 */ /* 0x000fe2000fffe03f */
[----:B------:R-:W-:-:S02]  /*1ad0*/  UMOV UR4, UR9 ;  /* 0x0000000900047c82 */ /* 0x000fc40008000000 */
[----:B------:R-:W-:Y:S01]  /*1ae0*/  UMOV UR6, UR8 ;  /* 0x0000000800067c82 */ /* 0x000fe20008000000 */
[----:B------:R-:W-:Y:S01]  /*1af0*/  UIADD3 UR11, UR8, 0x100, URZ ;  /* 0x00000100080b7890 */ /* 0x000fe2000fffe03f */
[----:B------:R-:W-:Y:S01]  /*1b00*/  HGMMA.64x16x16.F32 R40, gdesc[UR4], RZ, !UPT, gsb0 ;  /* 0x00200000042879f0 */ /* 0x000fe2000c0008ff */
[----:B------:R-:W-:Y:S01]  /*1b10*/  UMOV UR7, 0x40000040 ;  /* 0x4000004000077882 */ /* 0x000fe20000000000 */
[----:B------:R-:W-:Y:S01]  /*1b20*/  UMOV UR6, UR10 ;  /* 0x0000000a00067c82 */ /* 0x000fe20008000000 */
[----:B------:R-:W-:Y:S01]  /*1b30*/  UIADD3 UR10, UR8, 0x82, URZ ;  /* 0x00000082080a7890 */ /* 0x000fe2000fffe03f */
[----:B------:R-:W-:Y:S01]  /*1b40*/  ISETP.GE.AND P1, PT, R0, 0x1, PT ;  /* 0x000000010000780c */ /* 0x000fe20003f26270 */
[----:B------:R-:W-:Y:S02]  /*1b50*/  WARPGROUP.DEPBAR.LE gsb0, 0x0 ;  /* 0x00008000000079c5 */ /* 0x000fe40000010000 */
[----:B------:R-:W-:-:S06]  /*1b60*/  WARPGROUP.ARRIVE ;  /* 0x00000000000079c5 */ /* 0x000fcc0000000000 */
[----:B------:R-:W-:Y:S01]  /*1b70*/  HGMMA.64x16x16.F32 R32, gdesc[UR4], RZ, !UPT, gsb0 ;  /* 0x00200000042079f0 */ /* 0x000fe2000c0008ff */
[----:B------:R-:W-:Y:S01]  /*1b80*/  UMOV UR6, UR11 ;  /* 0x0000000b00067c82 */ /* 0x000fe20008000000 */
[----:B------:R-:W-:Y:S01]  /*1b90*/  UMOV UR7, 0x40000040 ;  /* 0x4000004000077882 */ /* 0x000fe20000000000 */
[----:B------:R-:W-:Y:S01]  /*1ba0*/  UIADD3 UR11, UR8, 0x102, URZ ;  /* 0x00000102080b7890 */ /* 0x000fe2000fffe03f */
[----:B------:R-:W-:Y:S02]  /*1bb0*/  WARPGROUP.DEPBAR.LE gsb0, 0x0 ;  /* 0x00008000000079c5 */ /* 0x000fe40000010000 */
[----:B------:R-:W-:-:S06]  /*1bc0*/  WARPGROUP.ARRIVE ;  /* 0x00000000000079c5 */ /* 0x000fcc0000000000 */
[----:B------:R-:W-:Y:S01]  /*1bd0*/  HGMMA.64x16x16.F32 R24, gdesc[UR4], RZ, !UPT, gsb0 ;  /* 0x00200000041879f0 */ /* 0x000fe2000c0008ff */
[----:B------:R-:W-:Y:S02]  /*1be0*/  UIADD3 UR4, UR9, 0x2, URZ ;  /* 0x0000000209047890 */ /* 0x000fe4000fffe03f */
[----:B------:R-:W-:Y:S01]  /*1bf0*/  UIADD3 UR6, UR8, 0x2, URZ ;  /* 0x0000000208067890 */ /* 0x000fe2000fffe03f */
[----:B------:R-:W-:Y:S01]  /*1c00*/  UMOV UR5, 0x40000040 ;  /* 0x4000004000057882 */ /* 0x000fe20000000000 */
[----:B------:R-:W-:Y:S01]  /*1c10*/  UMOV UR7, 0x40000040 ;  /* 0x4000004000077882 */ /* 0x000fe20000000000 */
[----:B------:R-:W-:Y:S02]  /*1c20*/  WARPGROUP.DEPBAR.LE gsb0, 0x0 ;  /* 0x00008000000079c5 */ /* 0x000fe40000010000 */
[----:B------:R-:W-:-:S06]  /*1c30*/  WARPGROUP.ARRIVE ;  /* 0x00000000000079c5 */ /* 0x000fcc0000000000 */
[----:B------:R-:W-:Y:S01]  /*1c40*/  HGMMA.64x16x16.F32 R40, gdesc[UR4], R40, gsb0 ;  /* 0x00200000042879f0 */ /* 0x000fe20008000828 */
[----:B------:R-:W-:Y:S01]  /*1c50*/  UMOV UR6, UR10 ;  /* 0x0000000a00067c82 */ /* 0x000fe20008000000 */
[----:B------:R-:W-:Y:S01]  /*1c60*/  UMOV UR7, 0x40000040 ;  /* 0x4000004000077882 */ /* 0x000fe20000000000 */
[----:B------:R-:W-:Y:S01]  /*1c70*/  UIADD3 UR10, UR8, 0x84, URZ ;  /* 0x00000084080a7890 */ /* 0x000fe2000fffe03f */
        /* <DEDUP_REMOVED lines=254> */
[----:B------:R-:W-:Y:S02]  /*2c60*/  UIADD3 UR4, UR9, 0x606, URZ ;  /* 0x0000060609047890 */ /* 0x000fe4000fffe03f */
[----:B------:R-:W-:Y:S01]  /*2c70*/  UIADD3 UR6, UR8, 0x486, URZ ;  /* 0x0000048608067890 */ /* 0x000fe2000fffe03f */
[----:B------:R-:W-:Y:S01]  /*2c80*/  UMOV UR5, 0x40000040 ;  /* 0x4000004000057882 */ /* 0x000fe20000000000 */
[----:B------:R-:W-:Y:S01]  /*2c90*/  UMOV UR7, 0x40000040 ;  /* 0x4000004000077882 */ /* 0x000fe20000000000 */
[----:B------:R-:W-:Y:S02]  /*2ca0*/  UIADD3 UR9, UR8, 0x506, URZ ;  /* 0x0000050608097890 */ /* 0x000fe4000fffe03f */
[----:B------:R-:W-:Y:S01]  /*2cb0*/  UIADD3 UR8, UR8, 0x586, URZ ;  /* 0x0000058608087890 */ /* 0x000fe2000fffe03f */
        /* <DEDUP_REMOVED lines=12> */
[----:B------:R-:W-:Y:S03]  /*2d80*/  HGMMA.64x16x16.F32 R24, gdesc[UR4], R24, gsb0 ;  /* 0x00200000041879f0 */ /* 0x000fe60008000818 */
[----:B------:R-:W-:Y:S02]  /*2d90*/  WARPGROUP.DEPBAR.LE gsb0, 0x0 ;  /* 0x00008000000079c5 */ /* 0x000fe40000010000 */
[----:B------:R-:W-:Y:S05]  /*2da0*/  @!P1 BRA `(.L_x_24) ;  /* 0x0000001400689947 */ /* 0x000fea0003800000 */
[----:B------:R-:W-:Y:S01]  /*2db0*/  UIADD3 UR8, UR42, 0x1, URZ ;  /* 0x000000012a087890 */ /* 0x000fe2000fffe03f */
[----:B------:R-:W-:Y:S02]  /*2dc0*/  IMAD.U32 R0, RZ, RZ, UR44 ;  /* 0x0000002cff007e24 */ /* 0x000fe4000f8e00ff */
[----:B------:R-:W-:Y:S01]  /*2dd0*/  IMAD.U32 R3, RZ, RZ, UR42 ;  /* 0x0000002aff037e24 */ /* 0x000fe2000f8e00ff */
[----:B------:R-:W-:-:S04]  /*2de0*/  UISETP.NE.AND UP0, UPT, UR8, 0x4, UPT ;  /* 0x000000040800788c */ /* 0x000fc8000bf05270 */
[----:B------:R-:W-:Y:S02]  /*2df0*/  USEL UR4, URZ, 0x1, UP0 ;  /* 0x000000013f047887 */ /* 0x000fe40008000000 */
[----:B------:R-:W-:Y:S02]  /*2e00*/  USEL UR8, UR8, URZ, UP0 ;  /* 0x0000003f08087287 */ /* 0x000fe40008000000 */
[----:B------:R-:W-:-:S06]  /*2e10*/  ULOP3.LUT UR4, UR46, UR4, URZ, 0x3c, !UPT ;  /* 0x000000042e047292 */ /* 0x000fcc000f8e3c3f */
[----:B------:R-:W-:-:S07]  /*2e20*/  IMAD.U32 R6, RZ, RZ, UR4 ;  /* 0x00000004ff067e24 */ /* 0x000fce000f8e00ff */
.L_x_31:
[----:B------:R-:W-:Y:S05]  /*2e30*/  @!P0 BRA `(.L_x_25) ;  /* 0x0000000000048947 */ /* 0x000fea0003800000 */
[----:B------:R-:W-:Y:S01]  /*2e40*/  BPT.TRAP 0x1 ;  /* 0x000000040000795c */ /* 0x000fe20000300000 */
.L_x_25:
[----:B------:R-:W-:Y:S01]  /*2e50*/  ULEA UR4, UR8, UR41, 0x3 ;  /* 0x0000002908047291 */ /* 0x000fe2000f8e183f */
[----:B------:R-:W-:-:S08]  /*2e60*/  SHF.L.U32 R4, R6, 0x1f, RZ ;  /* 0x0000001f06047819 */ /* 0x000fd000000006ff */
[----:B------:R0:W1:Y:S01]  /*2e70*/  SYNCS.PHASECHK.TRANS64.TRYWAIT P1, [UR4], R4 ;  /* 0x00000004ff0075a7 */ /* 0x0000620008020144 */
[----:B------:R-:W-:Y:S05]  /*2e80*/  @!P0 BRA `(.L_x_26) ;  /* 0x0000000000048947 */ /* 0x000fea0003800000 */
[----:B------:R-:W-:Y:S01]  /*2e90*/  BPT.TRAP 0x1 ;  /* 0x000000040000795c */ /* 0x000fe20000300000 */
.L_x_26:
[----:B-1----:R-:W-:Y:S05]  /*2ea0*/  @P1 BRA `(.L_x_27) ;  /* 0x0000000000081947 */ /* 0x002fea0003800000 */
[----:B------:R-:W1:Y:S02]  /*2eb0*/  SYNCS.PHASECHK.TRANS64.TRYWAIT P1, [UR4], R4 ;  /* 0x00000004ff0075a7 */ /* 0x000e640008020144 */
[----:B-1----:R-:W-:Y:S05]  /*2ec0*/  @!P1 BRA `(.L_x_28) ;  /* 0x0000004c00149947 */ /* 0x002fea0003800000 */
.L_x_27:
[----:B------:R-:W-:Y:S01]  /*2ed0*/  ULEA UR10, UR8, UR48, 0xb ;  /* 0x00000030080a7291 */ /* 0x000fe2000f8e583f */
[----:B------:R-:W-:Y:S01]  /*2ee0*/  WARPGROUP.ARRIVE ;  /* 0x00000000000079c5 */ /* 0x000fe20000000000 */
[----:B------:R-:W-:Y:S01]  /*2ef0*/  UIMAD UR9, UR8, 0x600, UR47 ;  /* 0x00000600080978a4 */ /* 0x000fe2000f8e022f */
[----:B------:R-:W-:Y:S01]  /*2f00*/  UMOV UR5, 0x40000040 ;  /* 0x4000004000057882 */ /* 0x000fe20000000000 */
[----:B------:R-:W-:Y:S02]  /*2f10*/  UMOV UR7, 0x40000040 ;  /* 0x4000004000077882 */ /* 0x000fe40000000000 */
[----:B------:R-:W-:Y:S01]  /*2f20*/  UIADD3 UR11, UR9, 0x80, URZ ;  /* 0x00000080090b7890 */ /* 0x000fe2000fffe03f */
[----:B------:R-:W-:Y:S02]  /*2f30*/  UMOV UR4, UR10 ;  /* 0x0000000a00047c82 */ /* 0x000fe40008000000 */
[----:B------:R-:W-:Y:S01]  /*2f40*/  UMOV UR6, UR9 ;  /* 0x0000000900067c82 */ /* 0x000fe20008000000 */
[----:B------:R-:W-:Y:S01]  /*2f50*/  UIADD3 UR12, UR9, 0x100, URZ ;  /* 0x00000100090c7890 */ /* 0x000fe2000fffe03f */
[----:B------:R-:W-:Y:S01]  /*2f60*/  HGMMA.64x16x16.F32 R40, gdesc[UR4], R40, gsb0 ;  /* 0x00200000042879f0 */ /* 0x000fe20008000828 */
[----:B------:R-:W-:Y:S01]  /*2f70*/  UMOV UR7, 0x40000040 ;  /* 0x4000004000077882 */ /* 0x000fe20000000000 */
[----:B------:R-:W-:Y:S01]  /*2f80*/  UMOV UR6, UR11 ;  /* 0x0000000b00067c82 */ /* 0x000fe20008000000 */
[----:B------:R-:W-:Y:S01]  /*2f90*/  UIADD3 UR11, UR9, 0x82, URZ ;  /* 0x00000082090b7890 */ /* 0x000fe2000fffe03f */
[----:B------:R-:W-:-:S02]  /*2fa0*/  WARPGROUP.DEPBAR.LE gsb0, 0x0 ;  /* 0x00008000000079c5 */ /* 0x000fc40000010000 */
        /* <DEDUP_REMOVED lines=293> */
[----:B------:R-:W-:Y:S01]  /*4200*/  BPT.TRAP 0x1 ;  /* 0x000000040000795c */ /* 0x000fe20000300000 */
.L_x_29:
[----:B------:R-:W-:Y:S01]  /*4210*/  ISETP.NE.AND P1, PT, R23, RZ, PT ;  /* 0x000000ff1700720c */ /* 0x000fe20003f25270 */
[----:B------:R-:W-:-:S12]  /*4220*/  UISETP.GT.U32.AND UP0, UPT, UR39, 0x1, UPT ;  /* 0x000000012700788c */ /* 0x000fd8000bf04070 */
[----:B01----:R-:W-:-:S05]  /*4230*/  @P1 LEA R4, R3, UR41, 0x3 ;  /* 0x0000002903041c11 */ /* 0x003fca000f8e18ff */
[----:B------:R-:W-:-:S05]  /*4240*/  @P1 VIADD R5, R4, 0x20 ;  /* 0x0000002004051836 */ /* 0x000fca0000000000 */
[----:B------:R-:W-:-:S04]  /*4250*/  @P1 PRMT R5, R22, 0x654, R5 ;  /* 0x0000065416051816 */ /* 0x000fc80000000005 */
[----:B------:R0:W-:Y:S01]  /*4260*/  @P1 SYNCS.ARRIVE.TRANS64.RED.A1T0 RZ, [R5+URZ], RZ ;  /* 0x000000ff05ff19a7 */ /* 0x0001e2000810043f */
[----:B------:R-:W-:-:S13]  /*4270*/  PLOP3.LUT P1, PT, PT, PT, UP0, 0x80, 0x0 ;  /* 0x000000000000781c */ /* 0x000fda0003f2f008 */
[----:B0-----:R-:W-:Y:S05]  /*4280*/  @P1 BRA `(.L_x_30) ;  /* 0x0000000000041947 */ /* 0x001fea0003800000 */
[----:B------:R-:W-:Y:S01]  /*4290*/  BPT.TRAP 0x1 ;  /* 0x000000040000795c */ /* 0x000fe20000300000 */
.L_x_30:
[----:B------:R-:W-:Y:S01]  /*42a0*/  UIADD3 UR8, UR8, 0x1, URZ ;  /* 0x0000000108087890 */ /* 0x000fe2000fffe03f */
[C---:B------:R-:W-:Y:S01]  /*42b0*/  ISETP.GT.AND P2, PT, R0.reuse, 0x1, PT ;  /* 0x000000010000780c */ /* 0x040fe20003f44270 */
[----:B------:R-:W-:Y:S02]  /*42c0*/  VIADD R3, R3, 0x1 ;  /* 0x0000000103037836 */ /* 0x000fe40000000000 */
[----:B------:R-:W-:Y:S01]  /*42d0*/  UISETP.NE.AND UP0, UPT, UR8, 0x4, UPT ;  /* 0x000000040800788c */ /* 0x000fe2000bf05270 */
[----:B------:R-:W-:Y:S02]  /*42e0*/  VIADD R0, R0, 0xffffffff ;  /* 0xffffffff00007836 */ /* 0x000fe40000000000 */
[C---:B------:R-:W-:Y:S01]  /*42f0*/  ISETP.NE.AND P1, PT, R3.reuse, 0x4, PT ;  /* 0x000000040300780c */ /* 0x040fe20003f25270 */
[----:B------:R-:W-:Y:S02]  /*4300*/  USEL UR4, URZ, 0x1, UP0 ;  /* 0x000000013f047887 */ /* 0x000fe40008000000 */
[----:B------:R-:W-:Y:S01]  /*4310*/  USEL UR8, UR8, URZ, UP0 ;  /* 0x0000003f08087287 */ /* 0x000fe20008000000 */
[----:B------:R-:W-:-:S03]  /*4320*/  SEL R3, R3, RZ, P1 ;  /* 0x000000ff03037207 */ /* 0x000fc60000800000 */
[----:B------:R-:W-:Y:S01]  /*4330*/  LOP3.LUT R6, R6, UR4, RZ, 0x3c, !PT ;  /* 0x0000000406067c12 */ /* 0x000fe2000f8e3cff */
[----:B------:R-:W-:Y:S07]  /*4340*/  @P2 BRA `(.L_x_31) ;  /* 0xffffffe800b82947 */ /* 0x000fee000383ffff */
.L_x_24:
[----:B------:R-:W0:Y:S01]  /*4350*/  LDC R0, c[0x0][0x28c] ;  /* 0x0000a300ff007b82 */ /* 0x000e220000000800 */
[----:B------:R1:W-:Y:S01]  /*4360*/  SYNCS.ARRIVE.TRANS64.A1T0 RZ, [R54+UR43], RZ ;  /* 0x000000ff36ff79a7 */ /* 0x0003e2000810002b */
[----:B0-----:R-:W-:-:S13]  /*4370*/  ISETP.GE.AND P1, PT, R0, 0x1, PT ;  /* 0x000000010000780c */ /* 0x001fda0003f26270 */
[----:B-1----:R-:W-:Y:S05]  /*4380*/  @!P1 BRA `(.L_x_32) ;  /* 0x0000000000409947 */ /* 0x002fea0003800000 */
[----:B------:R-:W-:Y:S05]  /*4390*/  @!P0 BRA `(.L_x_33) ;  /* 0x0000000000048947 */ /* 0x000fea0003800000 */
[----:B------:R-:W-:Y:S01]  /*43a0*/  BPT.TRAP 0x1 ;  /* 0x000000040000795c */ /* 0x000fe20000300000 */
.L_x_33:
[----:B------:R-:W-:Y:S01]  /*43b0*/  ISETP.NE.AND P0, PT, R23, RZ, PT ;  /* 0x000000ff1700720c */ /* 0x000fe20003f05270 */
[----:B------:R-:W-:-:S12]  /*43c0*/  IMAD.U32 R3, RZ, RZ, UR41 ;  /* 0x00000029ff037e24 */ /* 0x000fd8000f8e00ff */
[----:B------:R-:W-:-:S05]  /*43d0*/  VOTEU.ANY UP0, P0 ;  /* 0x00000000003f7886 */ /* 0x000fca0000000100 */
[----:B------:R-:W-:Y:S02]  /*43e0*/  @UP0 UIADD3 UR4, UR44, UR42, URZ ;  /* 0x0000002a2c040290 */ /* 0x000fe4000fffe03f */
[----:B------:R-:W-:-:S04]  /*43f0*/  UISETP.GT.U32.AND UP0, UPT, UR39, 0x1, UPT ;  /* 0x000000012700788c */ /* 0x000fc8000bf04070 */
[----:B------:R-:W-:-:S04]  /*4400*/  IMAD.U32 R0, RZ, RZ, UR4 ;  /* 0x00000004ff007e24 */ /* 0x000fc8000f8e00ff */
[----:B------:R-:W-:-:S05]  /*4410*/  @P0 IMAD.SHL.U32 R0, R0, 0x8, RZ ;  /* 0x0000000800000824 */ /* 0x000fca00078e00ff */
[----:B------:R-:W-:-:S04]  /*4420*/  @P0 LOP3.LUT R0, R0, 0x18, RZ, 0xc0, !PT ;  /* 0x0000001800000812 */ /* 0x000fc800078ec0ff */
[----:B------:R-:W-:-:S04]  /*4430*/  @P0 IADD3 R3, R3, 0x20, R0 ;  /* 0x0000002003030810 */ /* 0x000fc80007ffe000 */
[----:B------:R-:W-:-:S04]  /*4440*/  @P0 PRMT R3, R22, 0x654, R3 ;  /* 0x0000065416030816 */ /* 0x000fc80000000003 */
[----:B------:R0:W-:Y:S01]  /*4450*/  @P0 SYNCS.ARRIVE.TRANS64.RED.A1T0 RZ, [R3+URZ], RZ ;  /* 0x000000ff03ff09a7 */ /* 0x0001e2000810043f */
[----:B------:R-:W-:-:S13]  /*4460*/  PLOP3.LUT P0, PT, PT, PT, UP0, 0x80, 0x0 ;  /* 0x000000000000781c */ /* 0x000fda0003f0f008 */
[----:B0-----:R-:W-:Y:S05]  /*4470*/  @P0 BRA `(.L_x_32) ;  /* 0x0000000000040947 */ /* 0x001fea0003800000 */
[----:B------:R-:W-:Y:S01]  /*4480*/  BPT.TRAP 0x1 ;  /* 0x000000040000795c */ /* 0x000fe20000300000 */
.L_x_32:
[----:B------:R-:W-:Y:S01]  /*4490*/  SHF.L.U32 R0, R62, 0x1f, RZ ;  /* 0x0000001f3e007819 */ /* 0x000fe200000006ff */
[----:B------:R-:W-:Y:S01]  /*44a0*/  UIADD3 UR42, UR40, UR42, URZ ;  /* 0x0000002a282a7290 */ /* 0x000fe2000fffe03f */
[----:B------:R-:W0:Y:S01]  /*44b0*/  LDC R7, c[0x0][0x288] ;  /* 0x0000a200ff077b82 */ /* 0x000e220000000800 */
[----:B------:R-:W-:Y:S02]  /*44c0*/  IMAD.SHL.U32 R8, R52, 0x2, RZ ;  /* 0x0000000234087824 */ /* 0x000fe400078e00ff */
[----:B------:R-:W-:Y:S02]  /*44d0*/  USHF.R.U32.HI UR4, URZ, 0x2, UR42 ;  /* 0x000000023f047899 */ /* 0x000fe4000801162a */
[----:B------:R-:W-:Y:S01]  /*44e0*/  UISETP.GT.U32.AND UP0, UPT, UR42, 0x3, UPT ;  /* 0x000000032a00788c */ /* 0x000fe2000bf04070 */
[----:B------:R-:W-:Y:S01]  /*44f0*/  SHF.R.S32.HI R9, RZ, 0x1f, R8 ;  /* 0x0000001fff097819 */ /* 0x000fe20000011408 */
[----:B------:R-:W-:Y:S01]  /*4500*/  ULOP3.LUT UR4, UR4, 0x1, URZ, 0xc0, !UPT ;  /* 0x0000000104047892 */ /* 0x000fe2000f8ec03f */
[----:B------:R-:W1:Y:S01]  /*4510*/  SYNCS.PHASECHK.TRANS64.TRYWAIT P0, [R53+UR49+0x10], R0 ;  /* 0x00001000350075a7 */ /* 0x000e620008000171 */
[----:B------:R-:W-:-:S02]  /*4520*/  UISETP.LT.U32.AND UP0, UPT, UR40, 0x4, UP0 ;  /* 0x000000042800788c */ /* 0x000fc40008701070 */
[----:B------:R-:W-:Y:S02]  /*4530*/  UISETP.NE.U32.AND UP1, UPT, UR4, 0x1, UPT ;  /* 0x000000010400788c */ /* 0x000fe4000bf25070 */
[----:B------:R-:W-:Y:S02]  /*4540*/  USEL UR5, URZ, 0x1, !UP0 ;  /* 0x000000013f057887 */ /* 0x000fe4000c000000 */
[----:B------:R-:W-:Y:S02]  /*4550*/  UISETP.GT.U32.AND UP1, UPT, UR40, 0x3, !UP1 ;  /* 0x000000032800788c */ /* 0x000fe4000cf24070 */
[----:B------:R-:W-:Y:S02]  /*4560*/  ULOP3.LUT UR42, UR42, 0x3, URZ, 0xc0, !UPT ;  /* 0x000000032a2a7892 */ /* 0x000fe4000f8ec03f */
[----:B------:R-:W-:-:S04]  /*4570*/  USEL UR4, URZ, 0x1, !UP1 ;  /* 0x000000013f047887 */ /* 0x000fc8000c800000 */
[----:B------:R-:W-:Y:S01]  /*4580*/  ULOP3.LUT UR46, UR4, UR46, UR5, 0x96, !UPT ;  /* 0x0000002e042e7292 */ /* 0x000fe2000f8e9605 */
[----:B01----:R-:W-:Y:S11]  /*4590*/  @!P0 BRA `(.L_x_34) ;  /* 0x0000003400788947 */ /* 0x003ff60003800000 */
.L_x_108:
[----:B0-----:R-:W-:Y:S01]  /*45a0*/  IMAD.SHL.U32 R0, R18, 0x40, RZ ;  /* 0x0000004012007824 */ /* 0x001fe200078e00ff */
[----:B------:R-:W-:Y:S01]  /*45b0*/  ULDC UR6, c[0x0][0x284] ;  /* 0x0000a10000067ab9 */ /* 0x000fe20000000800 */
[----:B------:R-:W-:Y:S01]  /*45c0*/  IMAD R14, R2, 0x30, RZ ;  /* 0x00000030020e7824 */ /* 0x000fe200078e02ff */
[----:B------:R-:W-:Y:S01]  /*45d0*/  SHF.R.S32.HI R11, RZ, 0x1f, R19 ;  /* 0x0000001fff0b7819 */ /* 0x000fe20000011413 */
[----:B------:R-:W-:Y:S01]  /*45e0*/  ULDC.64 UR4, c[0x0][0x5d0] ;  /* 0x0001740000047ab9 */ /* 0x000fe20000000a00 */
[----:B------:R-:W-:Y:S01]  /*45f0*/  ISETP.GE.AND P0, PT, R0, UR6, PT ;  /* 0x0000000600007c0c */ /* 0x000fe2000bf06270 */
[----:B------:R-:W-:Y:S01]  /*4600*/  IMAD.WIDE.U32 R2, R19, UR4, R8 ;  /* 0x0000000413027c25 */ /* 0x000fe2000f8e0008 */
[----:B------:R-:W-:Y:S02]  /*4610*/  SHF.R.S32.HI R15, RZ, 0x1f, R14 ;  /* 0x0000001fff0f7819 */ /* 0x000fe4000001140e */
[C---:B------:R-:W-:Y:S01]  /*4620*/  ISETP.GE.OR P0, PT, R14.reuse, R7, P0 ;  /* 0x000000070e00720c */ /* 0x040fe20000706670 */
[----:B------:R-:W-:Y:S01]  /*4630*/  IMAD R4, R11, UR4, RZ ;  /* 0x000000040b047c24 */ /* 0x000fe2000f8e02ff */
[----:B------:R-:W-:-:S03]  /*4640*/  IADD3 R2, P1, R14, R2, RZ ;  /* 0x000000020e027210 */ /* 0x000fc60007f3e0ff */
[----:B------:R-:W-:-:S05]  /*4650*/  IMAD R5, R19, UR5, R4 ;  /* 0x0000000513057c24 */ /* 0x000fca000f8e0204 */
[----:B------:R-:W-:-:S03]  /*4660*/  IADD3.X R3, R15, R3, R5, P1, !PT ;  /* 0x000000030f037210 */ /* 0x000fc60000ffe405 */
[----:B------:R-:W-:Y:S05]  /*4670*/  @P0 BRA `(.L_x_35) ;  /* 0x0000001800980947 */ /* 0x000fea0003800000 */
[----:B------:R-:W0:Y:S01]  /*4680*/  LDC.64 R64, c[0x0][0x5c8] ;  /* 0x00017200ff407b82 */ /* 0x000e220000000a00 */
[----:B-----5:R-:W-:Y:S01]  /*4690*/  FSETP.NEU.AND P1, PT, R49, RZ, PT ;  /* 0x000000ff3100720b */ /* 0x020fe20003f2d000 */
[----:B------:R-:W-:Y:S01]  /*46a0*/  IMAD R5, R52, -0x2, R7 ;  /* 0xfffffffe34057824 */ /* 0x000fe200078e0207 */
[----:B------:R-:W-:Y:S01]  /*46b0*/  BSSY B0, `(.L_x_35) ;  /* 0x00001a2000007945 */ /* 0x000fe20003800000 */
[----:B------:R-:W-:-:S04]  /*46c0*/  IMAD.WIDE R58, R18, 0x40, R50 ;  /* 0x00000040123a7825 */ /* 0x000fc800078e0232 */
[----:B------:R-:W-:Y:S02]  /*46d0*/  IMAD.IADD R6, R5, 0x1, -R14 ;  /* 0x0000000105067824 */ /* 0x000fe400078e0a0e */
[----:B------:R-:W-:-:S03]  /*46e0*/  IMAD.IADD R0, R57, 0x1, -R0 ;  /* 0x0000000139007824 */ /* 0x000fc600078e0a00 */
[----:B------:R-:W-:-:S04]  /*46f0*/  ISETP.GT.AND P0, PT, R6, RZ, PT ;  /* 0x000000ff0600720c */ /* 0x000fc80003f04270 */
[----:B------:R-:W-:Y:S01]  /*4700*/  ISETP.GT.AND P2, PT, R0, RZ, P0 ;  /* 0x000000ff0000720c */ /* 0x000fe20000744270 */
[-C--:B0-----:R-:W-:Y:S02]  /*4710*/  IMAD R4, R59, R64.reuse, RZ ;  /* 0x000000403b047224 */ /* 0x081fe400078e02ff */
[----:B------:R-:W-:-:S04]  /*4720*/  IMAD.WIDE.U32 R60, R58, R64, R2 ;  /* 0x000000403a3c7225 */ /* 0x000fc800078e0002 */
[----:B------:R-:W-:-:S04]  /*4730*/  IMAD R3, R58, R65, R4 ;  /* 0x000000413a037224 */ /* 0x000fc800078e0204 */
[----:B------:R-:W-:Y:S01]  /*4740*/  IMAD.IADD R5, R61, 0x1, R3 ;  /* 0x000000013d057824 */ /* 0x000fe200078e0203 */
[----:B------:R-:W-:Y:S06]  /*4750*/  @!P1 BRA `(.L_x_36) ;  /* 0x0000001000949947 */ /* 0x000fec0003800000 */
[----:B------:R-:W0:Y:S01]  /*4760*/  LDC.64 R66, c[0x0][0x5b8] ;  /* 0x00016e00ff427b82 */ /* 0x000e220000000a00 */
[----:B------:R-:W-:-:S07]  /*4770*/  ULDC.64 UR4, c[0x0][0x5c0] ;  /* 0x0001700000047ab9 */ /* 0x000fce0000000a00 */
[----:B------:R-:W1:Y:S08]  /*4780*/  LDC.64 R68, c[0x0][0x5b0] ;  /* 0x00016c00ff447b82 */ /* 0x000e700000000a00 */
[----:B------:R-:W2:Y:S01]  /*4790*/  LDC.64 R70, c[0x0][0x5a8] ;  /* 0x00016a00ff467b82 */ /* 0x000ea20000000a00 */
[-C--:B0-----:R-:W-:Y:S02]  /*47a0*/  IMAD R4, R11, R66.reuse, RZ ;  /* 0x000000420b047224 */ /* 0x081fe400078e02ff */
[----:B------:R-:W-:-:S04]  /*47b0*/  IMAD.WIDE.U32 R2, R19, R66, R8 ;  /* 0x0000004213027225 */ /* 0x000fc800078e0008 */
[----:B------:R-:W-:Y:S01]  /*47c0*/  IMAD R61, R19, R67, R4 ;  /* 0x00000043133d7224 */ /* 0x000fe200078e0204 */
[----:B------:R-:W-:Y:S01]  /*47d0*/  IADD3 R10, P1, R14, R2, RZ ;  /* 0x000000020e0a7210 */ /* 0x000fe20007f3e0ff */
[----:B-1----:R-:W-:-:S03]  /*47e0*/  IMAD R2, R59, R68, RZ ;  /* 0x000000443b027224 */ /* 0x002fc600078e02ff */
[----:B------:R-:W-:Y:S01]  /*47f0*/  IADD3.X R11, R15, R3, R61, P1, !PT ;  /* 0x000000030f0b7210 */ /* 0x000fe20000ffe43d */
[C---:B------:R-:W-:Y:S02]  /*4800*/  IMAD R63, R58.reuse, R69, R2 ;  /* 0x000000453a3f7224 */ /* 0x040fe400078e0202 */
[----:B------:R-:W-:-:S04]  /*4810*/  IMAD.WIDE.U32 R2, R58, R68, R10 ;  /* 0x000000443a027225 */ /* 0x000fc800078e000a */
[----:B------:R-:W-:Y:S01]  /*4820*/  IMAD.IADD R3, R3, 0x1, R63 ;  /* 0x0000000103037824 */ /* 0x000fe200078e023f */
[----:B--2---:R-:W-:-:S04]  /*4830*/  LEA R12, P1, R2, R70, 0x1 ;  /* 0x00000046020c7211 */ /* 0x004fc800078208ff */
[----:B------:R-:W-:-:S05]  /*4840*/  LEA.HI.X R13, R2, R71, R3, 0x1, P1 ;  /* 0x00000047020d7211 */ /* 0x000fca00008f0c03 */
[----:B------:R-:W2:Y:S01]  /*4850*/  @P2 LDG.E.LTC128B.U16 R7, desc[UR50][R12.64] ;  /* 0x000000320c072981 */ /* 0x000ea2000c1e1520 */
[----:B------:R-:W-:Y:S01]  /*4860*/  IMAD.WIDE.U32 R2, R58, R68, R14 ;  /* 0x000000443a027225 */ /* 0x000fe200078e000e */
[----:B------:R-:W-:Y:S02]  /*4870*/  BSSY B1, `(.L_x_37) ;  /* 0x0000015000017945 */ /* 0x000fe40003800000 */
[----:B------:R-:W-:-:S04]  /*4880*/  IADD3 R20, P1, R8, R2, RZ ;  /* 0x0000000208147210 */ /* 0x000fc80007f3e0ff */
[----:B------:R-:W-:Y:S02]  /*4890*/  IADD3.X R21, R9, R63, R3, P1, !PT ;  /* 0x0000003f09157210 */ /* 0x000fe40000ffe403 */
[----:B------:R-:W-:Y:S01]  /*48a0*/  LEA R4, P1, R60, UR4, 0x1 ;  /* 0x000000043c047c11 */ /* 0x000fe2000f8208ff */
[----:B------:R-:W-:-:S03]  /*48b0*/  IMAD.WIDE.U32 R20, R19, R66, R20 ;  /* 0x0000004213147225 */ /* 0x000fc600078e0014 */
[----:B------:R-:W-:Y:S02]  /*48c0*/  LEA.HI.X R5, R60, UR5, R5, 0x1, P1 ;  /* 0x000000053c057c11 */ /* 0x000fe400088f0c05 */
[----:B------:R-:W-:-:S04]  /*48d0*/  ISETP.GT.AND P1, PT, R6, 0x1, PT ;  /* 0x000000010600780c */ /* 0x000fc80003f24270 */
[----:B------:R-:W-:Y:S01]  /*48e0*/  ISETP.GT.AND P3, PT, R0, RZ, P1 ;  /* 0x000000ff0000720c */ /* 0x000fe20000f64270 */
[----:B--2---:R-:W-:-:S05]  /*48f0*/  HADD2.F32 R2, -RZ, R7.H0_H0 ;  /* 0x20000007ff027230 */ /* 0x004fca0000004100 */
[----:B------:R-:W-:Y:S01]  /*4900*/  FMUL R3, R2, R49 ;  /* 0x0000003102037220 */ /* 0x000fe20000400000 */
[----:B------:R-:W-:-:S03]  /*4910*/  LEA R2, P4, R20, R70, 0x1 ;  /* 0x0000004614027211 */ /* 0x000fc600078808ff */
[----:B------:R-:W-:-:S05]  /*4920*/  FFMA R3, R40, R48, R3 ;  /* 0x0000003028037223 */ /* 0x000fca0000000003 */
[----:B------:R-:W-:Y:S01]  /*4930*/  F2FP.F16.F32.PACK_AB R12, RZ, R3 ;  /* 0x00000003ff0c723e */ /* 0x000fe200000000ff */
[----:B------:R-:W-:-:S03]  /*4940*/  IMAD.IADD R3, R61, 0x1, R21 ;  /* 0x000000013d037824 */ /* 0x000fc600078e0215 */
[----:B------:R-:W-:Y:S01]  /*4950*/  PRMT R13, R12, 0x7610, R13 ;  /* 0x000076100c0d7816 */ /* 0x000fe2000000000d */
[----:B------:R-:W-:Y:S01]  /*4960*/  IMAD.SHL.U32 R12, R68, 0x8, RZ ;  /* 0x00000008440c7824 */ /* 0x000fe200078e00ff */
[----:B------:R-:W-:-:S03]  /*4970*/  LEA.HI.X R3, R20, R71, R3, 0x1, P4 ;  /* 0x0000004714037211 */ /* 0x000fc600020f0c03 */
[----:B------:R0:W-:Y:S02]  /*4980*/  @P2 STG.E.U16 desc[UR50][R4.64], R13 ;  /* 0x0000000d04002986 */ /* 0x0001e4000c101532 */
[----:B0-----:R-:W-:Y:S01]  /*4990*/  SHF.L.U64.HI R13, R68, 0x3, R69 ;  /* 0x00000003440d7819 */ /* 0x001fe20000010245 */
[----:B------:R-:W-:Y:S06]  /*49a0*/  @!P3 BRA `(.L_x_38) ;  /* 0x000000000004b947 */ /* 0x000fec0003800000 */
[----:B------:R0:W5:Y:S02]  /*49b0*/  LDG.E.LTC128B.U16 R7, desc[UR50][R2.64+0x2] ;  /* 0x0000023202077981 */ /* 0x000164000c1e1520 */
.L_x_38:
[----:B------:R-:W-:Y:S05]  /*49c0*/  BSYNC B1 ;  /* 0x0000000000017941 */ /* 0x000fea0003800000 */
.L_x_37:
[----:B-----5:R-:W-:Y:S01]  /*49d0*/  HADD2.F32 R18, -RZ, R7.H0_H0 ;  /* 0x20000007ff127230 */ /* 0x020fe20000004100 */
[----:B------:R-:W-:Y:S01]  /*49e0*/  ISETP.GT.AND P0, PT, R0, 0x8, P0 ;  /* 0x000000080000780c */ /* 0x000fe20000704270 */
[----:B------:R-:W-:-:S04]  /*49f0*/  IMAD.WIDE.U32 R58, R58, R68, R12 ;  /* 0x000000443a3a7225 */ /* 0x000fc800078e000c */
[----:B------:R-:W-:Y:S01]  /*4a00*/  FMUL R18, R18, R49 ;  /* 0x0000003112127220 */ /* 0x000fe20000400000 */
[----:B------:R-:W-:Y:S01]  /*4a10*/  IMAD.IADD R63, R63, 0x1, R59 ;  /* 0x000000013f3f7824 */ /* 0x000fe200078e023b */
[----:B------:R-:W-:Y:S02]  /*4a20*/  IADD3 R10, P2, R10, R58, RZ ;  /* 0x0000003a0a0a7210 */ /* 0x000fe40007f5e0ff */
[----:B------:R-:W-:-:S03]  /*4a30*/  FFMA R18, R41, R48, R18 ;  /* 0x0000003029127223 */ /* 0x000fc60000000012 */
[----:B------:R-:W-:Y:S01]  /*4a40*/  IMAD.X R11, R63, 0x1, R11, P2 ;  /* 0x000000013f0b7824 */ /* 0x000fe200010e060b */
[C---:B------:R-:W-:Y:S02]  /*4a50*/  LEA R12, P2, R10.reuse, R70, 0x1 ;  /* 0x000000460a0c7211 */ /* 0x040fe400078408ff */
[----:B------:R-:W-:Y:S02]  /*4a60*/  F2FP.F16.F32.PACK_AB R18, RZ, R18 ;  /* 0x00000012ff12723e */ /* 0x000fe400000000ff */
[----:B------:R-:W-:Y:S02]  /*4a70*/  LEA.HI.X R13, R10, R71, R11, 0x1, P2 ;  /* 0x000000470a0d7211 */ /* 0x000fe400010f0c0b */
[----:B------:R-:W-:Y:S02]  /*4a80*/  PRMT R20, R18, 0x7610, R20 ;  /* 0x0000761012147816 */ /* 0x000fe40000000014 */
[----:B------:R-:W-:-:S03]  /*4a90*/  PRMT R18, R7, 0x7610, R18 ;  /* 0x0000761007127816 */ /* 0x000fc60000000012 */
[----:B------:R1:W-:Y:S04]  /*4aa0*/  @P3 STG.E.U16 desc[UR50][R4.64+0x2], R20 ;  /* 0x0000021404003986 */ /* 0x0003e8000c101532 */
[----:B------:R-:W2:Y:S01]  /*4ab0*/  @P0 LDG.E.LTC128B.U16 R18, desc[UR50][R12.64] ;  /* 0x000000320c120981 */ /* 0x000ea2000c1e1520 */
[----:B------:R-:W-:Y:S01]  /*4ac0*/  IADD3 R14, P2, P3, R8, R58, R14 ;  /* 0x0000003a080e7210 */ /* 0x000fe20007b5e00e */
[----:B------:R-:W-:Y:S01]  /*4ad0*/  BSSY B1, `(.L_x_39) ;  /* 0x0000011000017945 */ /* 0x000fe20003800000 */
[C---:B------:R-:W-:Y:S02]  /*4ae0*/  SHF.L.U64.HI R11, R64.reuse, 0x4, R65 ;  /* 0x00000004400b7819 */ /* 0x040fe40000010241 */
[----:B------:R-:W-:Y:S02]  /*4af0*/  IADD3.X R15, R9, R63, R15, P2, P3 ;  /* 0x0000003f090f7210 */ /* 0x000fe400017e640f */
[----:B------:R-:W-:-:S02]  /*4b00*/  LEA R10, P2, R64, R4, 0x4 ;  /* 0x00000004400a7211 */ /* 0x000fc400078420ff */
[----:B------:R-:W-:Y:S01]  /*4b10*/  ISETP.GT.AND P1, PT, R0, 0x8, P1 ;  /* 0x000000080000780c */ /* 0x000fe20000f24270 */
[----:B------:R-:W-:-:S04]  /*4b20*/  IMAD.WIDE.U32 R14, R19, R66, R14 ;  /* 0x00000042130e7225 */ /* 0x000fc800078e000e */
[----:B------:R-:W-:Y:S02]  /*4b30*/  IMAD.X R11, R11, 0x1, R5, P2 ;  /* 0x000000010b0b7824 */ /* 0x000fe400010e0605 */
[----:B------:R-:W-:Y:S02]  /*4b40*/  IMAD.IADD R9, R61, 0x1, R15 ;  /* 0x000000013d097824 */ /* 0x000fe400078e020f */
[----:B--2---:R-:W-:-:S05]  /*4b50*/  HADD2.F32 R8, -RZ, R18.H0_H0 ;  /* 0x20000012ff087230 */ /* 0x004fca0000004100 */
[----:B------:R-:W-:Y:S01]  /*4b60*/  FMUL R7, R8, R49 ;  /* 0x0000003108077220 */ /* 0x000fe20000400000 */
[----:B------:R-:W-:-:S03]  /*4b70*/  LEA R8, P3, R14, R70, 0x1 ;  /* 0x000000460e087211 */ /* 0x000fc600078608ff */
[----:B------:R-:W-:Y:S01]  /*4b80*/  FFMA R7, R42, R48, R7 ;  /* 0x000000302a077223 */ /* 0x000fe20000000007 */
[----:B------:R-:W-:-:S04]  /*4b90*/  LEA.HI.X R9, R14, R71, R9, 0x1, P3 ;  /* 0x000000470e097211 */ /* 0x000fc800018f0c09 */
[----:B------:R-:W-:-:S05]  /*4ba0*/  F2FP.F16.F32.PACK_AB R7, RZ, R7 ;  /* 0x00000007ff07723e */ /* 0x000fca00000000ff */
[----:B------:R1:W-:Y:S01]  /*4bb0*/  @P0 STG.E.U16 desc[UR50][R10.64], R7 ;  /* 0x000000070a000986 */ /* 0x0003e2000c101532 */
[----:B------:R-:W-:Y:S05]  /*4bc0*/  @!P1 BRA `(.L_x_40) ;  /* 0x0000000000049947 */ /* 0x000fea0003800000 */
[----:B------:R2:W5:Y:S02]  /*4bd0*/  LDG.E.LTC128B.U16 R18, desc[UR50][R8.64+0x2] ;  /* 0x0000023208127981 */ /* 0x000564000c1e1520 */
.L_x_40:
[----:B------:R-:W-:Y:S05]  /*4be0*/  BSYNC B1 ;  /* 0x0000000000017941 */ /* 0x000fea0003800000 */
.L_x_39:
[----:B-----5:R-:W-:Y:S01]  /*4bf0*/  HADD2.F32 R12, -RZ, R18.H0_H0 ;  /* 0x20000012ff0c7230 */ /* 0x020fe20000004100 */
[----:B------:R-:W-:Y:S01]  /*4c00*/  ISETP.GT.AND P0, PT, R6, 0x8, PT ;  /* 0x000000080600780c */ /* 0x000fe20003f04270 */
[----:B------:R-:W-:Y:S03]  /*4c10*/  BSSY B1, `(.L_x_41) ;  /* 0x0000008000017945 */ /* 0x000fe60003800000 */
[----:B------:R-:W-:Y:S01]  /*4c20*/  FMUL R12, R12, R49 ;  /* 0x000000310c0c7220 */ /* 0x000fe20000400000 */
[----:B------:R-:W-:-:S03]  /*4c30*/  ISETP.GT.AND P2, PT, R0, RZ, P0 ;  /* 0x000000ff0000720c */ /* 0x000fc60000744270 */
[----:B------:R-:W-:-:S05]  /*4c40*/  FFMA R12, R43, R48, R12 ;  /* 0x000000302b0c7223 */ /* 0x000fca000000000c */
[----:B------:R-:W-:-:S05]  /*4c50*/  F2FP.F16.F32.PACK_AB R12, RZ, R12 ;  /* 0x0000000cff0c723e */ /* 0x000fca00000000ff */
[----:B------:R3:W-:Y:S01]  /*4c60*/  @P1 STG.E.U16 desc[UR50][R10.64+0x2], R12 ;  /* 0x0000020c0a001986 */ /* 0x0007e2000c101532 */
[----:B------:R-:W-:Y:S05]  /*4c70*/  @!P2 BRA `(.L_x_42) ;  /* 0x000000000004a947 */ /* 0x000fea0003800000 */
[----:B------:R4:W5:Y:S02]  /*4c80*/  LDG.E.LTC128B.U16 R18, desc[UR50][R2.64+0x10] ;  /* 0x0000103202127981 */ /* 0x000964000c1e1520 */
.L_x_42:
[----:B------:R-:W-:Y:S05]  /*4c90*/  BSYNC B1 ;  /* 0x0000000000017941 */ /* 0x000fea0003800000 */
.L_x_41:
[----:B---3-5:R-:W-:Y:S01]  /*4ca0*/  HADD2.F32 R12, -RZ, R18.H0_H0 ;  /* 0x20000012ff0c7230 */ /* 0x028fe20000004100 */
[----:B------:R-:W-:Y:S01]  /*4cb0*/  ISETP.GT.AND P1, PT, R6, 0x9, PT ;  /* 0x000000090600780c */ /* 0x000fe20003f24270 */
[----:B------:R-:W-:Y:S03]  /*4cc0*/  BSSY B1, `(.L_x_43) ;  /* 0x0000008000017945 */ /* 0x000fe60003800000 */
[----:B-1----:R-:W-:Y:S01]  /*4cd0*/  FMUL R7, R12, R49 ;  /* 0x000000310c077220 */ /* 0x002fe20000400000 */
[----:B------:R-:W-:-:S03]  /*4ce0*/  ISETP.GT.AND P3, PT, R0, RZ, P1 ;  /* 0x000000ff0000720c */ /* 0x000fc60000f64270 */
[----:B------:R-:W-:-:S05]  /*4cf0*/  FFMA R7, R44, R48, R7 ;  /* 0x000000302c077223 */ /* 0x000fca0000000007 */
[----:B------:R-:W-:-:S05]  /*4d00*/  F2FP.F16.F32.PACK_AB R7, RZ, R7 ;  /* 0x00000007ff07723e */ /* 0x000fca00000000ff */
[----:B------:R1:W-:Y:S01]  /*4d10*/  @P2 STG.E.U16 desc[UR50][R4.64+0x10], R7 ;  /* 0x0000100704002986 */ /* 0x0003e2000c101532 */
[----:B------:R-:W-:Y:S05]  /*4d20*/  @!P3 BRA `(.L_x_44) ;  /* 0x000000000004b947 */ /* 0x000fea0003800000 */
[----:B------:R3:W5:Y:S02]  /*4d30*/  LDG.E.LTC128B.U16 R18, desc[UR50][R2.64+0x12] ;  /* 0x0000123202127981 */ /* 0x000764000c1e1520 */
.L_x_44:
[----:B------:R-:W-:Y:S05]  /*4d40*/  BSYNC B1 ;  /* 0x0000000000017941 */ /* 0x000fea0003800000 */
.L_x_43:
[----:B-----5:R-:W-:Y:S01]  /*4d50*/  HADD2.F32 R12, -RZ, R18.H0_H0 ;  /* 0x20000012ff0c7230 */ /* 0x020fe20000004100 */
[----:B------:R-:W-:Y:S01]  /*4d60*/  ISETP.GT.AND P0, PT, R0, 0x8, P0 ;  /* 0x000000080000780c */ /* 0x000fe20000704270 */
[----:B------:R-:W-:Y:S03]  /*4d70*/  BSSY B1, `(.L_x_45) ;  /* 0x0000007000017945 */ /* 0x000fe60003800000 */
[----:B------:R-:W-:-:S04]  /*4d80*/  FMUL R12, R12, R49 ;  /* 0x000000310c0c7220 */ /* 0x000fc80000400000 */
[----:B------:R-:W-:-:S05]  /*4d90*/  FFMA R12, R45, R48, R12 ;  /* 0x000000302d0c7223 */ /* 0x000fca000000000c */
[----:B------:R-:W-:-:S05]  /*4da0*/  F2FP.F16.F32.PACK_AB R12, RZ, R12 ;  /* 0x0000000cff0c723e */ /* 0x000fca00000000ff */
[----:B------:R0:W-:Y:S01]  /*4db0*/  @P3 STG.E.U16 desc[UR50][R4.64+0x12], R12 ;  /* 0x0000120c04003986 */ /* 0x0001e2000c101532 */
[----:B------:R-:W-:Y:S05]  /*4dc0*/  @!P0 BRA `(.L_x_46) ;  /* 0x0000000000048947 */ /* 0x000fea0003800000 */
[----:B------:R0:W5:Y:S02]  /*4dd0*/  LDG.E.LTC128B.U16 R18, desc[UR50][R8.64+0x10] ;  /* 0x0000103208127981 */ /* 0x000164000c1e1520 */
.L_x_46:
[----:B------:R-:W-:Y:S05]  /*4de0*/  BSYNC B1 ;  /* 0x0000000000017941 */ /* 0x000fea0003800000 */
.L_x_45:
[----:B0----5:R-:W-:Y:S01]  /*4df0*/  HADD2.F32 R12, -RZ, R18.H0_H0 ;  /* 0x20000012ff0c7230 */ /* 0x021fe20000004100 */
[----:B------:R-:W-:Y:S01]  /*4e00*/  ISETP.GT.AND P1, PT, R0, 0x8, P1 ;  /* 0x000000080000780c */ /* 0x000fe20000f24270 */
[----:B------:R-:W-:Y:S03]  /*4e10*/  BSSY B1, `(.L_x_47) ;  /* 0x0000007000017945 */ /* 0x000fe60003800000 */
[----:B-1----:R-:W-:-:S04]  /*4e20*/  FMUL R7, R12, R49 ;  /* 0x000000310c077220 */ /* 0x002fc80000400000 */
[----:B------:R-:W-:-:S05]  /*4e30*/  FFMA R7, R46, R48, R7 ;  /* 0x000000302e077223 */ /* 0x000fca0000000007 */
[----:B------:R-:W-:-:S05]  /*4e40*/  F2FP.F16.F32.PACK_AB R7, RZ, R7 ;  /* 0x00000007ff07723e */ /* 0x000fca00000000ff */
[----:B------:R0:W-:Y:S01]  /*4e50*/  @P0 STG.E.U16 desc[UR50][R10.64+0x10], R7 ;  /* 0x000010070a000986 */ /* 0x0001e2000c101532 */
[----:B------:R-:W-:Y:S05]  /*4e60*/  @!P1 BRA `(.L_x_48) ;  /* 0x0000000000049947 */ /* 0x000fea0003800000 */
[----:B------:R1:W5:Y:S02]  /*4e70*/  LDG.E.LTC128B.U16 R18, desc[UR50][R8.64+0x12] ;  /* 0x0000123208127981 */ /* 0x000364000c1e1520 */
.L_x_48:
[----:B------:R-:W-:Y:S05]  /*4e80*/  BSYNC B1 ;  /* 0x0000000000017941 */ /* 0x000fea0003800000 */
.L_x_47:
        /* <DEDUP_REMOVED lines=10> */
.L_x_50:
[----:B------:R-:W-:Y:S05]  /*4f30*/  BSYNC B1 ;  /* 0x0000000000017941 */ /* 0x000fea0003800000 */
.L_x_49:
[----:B0----5:R-:W-:Y:S01]  /*4f40*/  HADD2.F32 R12, -RZ, R18.H0_H0 ;  /* 0x20000012ff0c7230 */ /* 0x021fe20000004100 */
        /* <DEDUP_REMOVED lines=9> */
.L_x_52:
[----:B------:R-:W-:Y:S05]  /*4fe0*/  BSYNC B1 ;  /* 0x0000000000017941 */ /* 0x000fea0003800000 */
.L_x_51:
        /* <DEDUP_REMOVED lines=9> */
.L_x_54:
[----:B------:R-:W-:Y:S05]  /*5080*/  BSYNC B1 ;  /* 0x0000000000017941 */ /* 0x000fea0003800000 */
.L_x_53:
[----:B0----5:R-:W-:Y:S01]  /*5090*/  HADD2.F32 R12, -RZ, R18.H0_H0 ;  /* 0x20000012ff0c7230 */ /* 0x021fe20000004100 */
        /* <DEDUP_REMOVED lines=8> */
.L_x_56:
[----:B------:R-:W-:Y:S05]  /*5120*/  BSYNC B1 ;  /* 0x0000000000017941 */ /* 0x000fea0003800000 */
.L_x_55:
        /* <DEDUP_REMOVED lines=10> */
.L_x_58:
[----:B------:R-:W-:Y:S05]  /*51d0*/  BSYNC B1 ;  /* 0x0000000000017941 */ /* 0x000fea0003800000 */
.L_x_57:
        /* <DEDUP_REMOVED lines=10> */
.L_x_60:
[----:B------:R-:W-:Y:S05]  /*5280*/  BSYNC B1 ;  /* 0x0000000000017941 */ /* 0x000fea0003800000 */
.L_x_59:
        /* <DEDUP_REMOVED lines=9> */
.L_x_62:
[----:B------:R-:W-:Y:S05]  /*5320*/  BSYNC B1 ;  /* 0x0000000000017941 */ /* 0x000fea0003800000 */
.L_x_61:
        /* <DEDUP_REMOVED lines=9> */
.L_x_64:
[----:B------:R-:W-:Y:S05]  /*53c0*/  BSYNC B1 ;  /* 0x0000000000017941 */ /* 0x000fea0003800000 */
.L_x_63:
        /* <DEDUP_REMOVED lines=10> */
.L_x_66:
[----:B------:R-:W-:Y:S05]  /*5470*/  BSYNC B1 ;  /* 0x0000000000017941 */ /* 0x000fea0003800000 */
.L_x_65:
        /* <DEDUP_REMOVED lines=10> */
.L_x_68:
[----:B------:R-:W-:Y:S05]  /*5520*/  BSYNC B1 ;  /* 0x0000000000017941 */ /* 0x000fea0003800000 */
.L_x_67:
        /* <DEDUP_REMOVED lines=9> */
.L_x_70:
[----:B------:R-:W-:Y:S05]  /*55c0*/  BSYNC B1 ;  /* 0x0000000000017941 */ /* 0x000fea0003800000 */
.L_x_69:
        /* <DEDUP_REMOVED lines=9> */
.L_x_72:
[----:B------:R-:W-:Y:S05]  /*5660*/  BSYNC B1 ;  /* 0x0000000000017941 */ /* 0x000fea0003800000 */
.L_x_71:
        /* <DEDUP_REMOVED lines=10> */
.L_x_74:
[----:B------:R-:W-:Y:S05]  /*5710*/  BSYNC B1 ;  /* 0x0000000000017941 */ /* 0x000fea0003800000 */
.L_x_73:
        /* <DEDUP_REMOVED lines=10> */
.L_x_76:
[----:B------:R-:W-:Y:S05]  /*57c0*/  BSYNC B1 ;  /* 0x0000000000017941 */ /* 0x000fea0003800000 */
.L_x_75:
[----:B0--345:R-:W-:Y:S01]  /*57d0*/  HADD2.F32 R2, -RZ, R18.H0_H0 ;  /* 0x20000012ff027230 */ /* 0x039fe20000004100 */
        /* <DEDUP_REMOVED lines=8> */
.L_x_78:
[----:B------:R-:W-:Y:S05]  /*5860*/  BSYNC B1 ;  /* 0x0000000000017941 */ /* 0x000fea0003800000 */
.L_x_77:
[----:B0----5:R-:W-:Y:S01]  /*5870*/  HADD2.F32 R2, -RZ, R18.H0_H0 ;  /* 0x20000012ff027230 */ /* 0x021fe20000004100 */
[----:B------:R-:W-:Y:S01]  /*5880*/  ISETP.GT.AND P1, PT, R0, 0x8, P1 ;  /* 0x000000080000780c */ /* 0x000fe20000f24270 */
[----:B------:R-:W-:Y:S03]  /*5890*/  BSSY B1, `(.L_x_79) ;  /* 0x000000a000017945 */ /* 0x000fe60003800000 */
[----:B------:R-:W-:Y:S01]  /*58a0*/  FMUL R3, R2, R49 ;  /* 0x0000003102037220 */ /* 0x000fe20000400000 */
[----:B------:R-:W-:-:S03]  /*58b0*/  @P0 IMAD.MOV.U32 R2, RZ, RZ, R10 ;  /* 0x000000ffff020224 */ /* 0x000fc600078e000a */
[----:B------:R-:W-:-:S05]  /*58c0*/  FFMA R3, R30, R48, R3 ;  /* 0x000000301e037223 */ /* 0x000fca0000000003 */
[----:B------:R-:W-:-:S04]  /*58d0*/  F2FP.F16.F32.PACK_AB R3, RZ, R3 ;  /* 0x00000003ff03723e */ /* 0x000fc800000000ff */
[----:B------:R-:W-:Y:S01]  /*58e0*/  PRMT R4, R3, 0x7610, R4 ;  /* 0x0000761003047816 */ /* 0x000fe20000000004 */
[----:B------:R-:W-:-:S05]  /*58f0*/  @P0 IMAD.MOV.U32 R3, RZ, RZ, R11 ;  /* 0x000000ffff030224 */ /* 0x000fca00078e000b */
[----:B------:R0:W-:Y:S01]  /*5900*/  @P0 STG.E.U16 desc[UR50][R2.64+0x50], R4 ;  /* 0x0000500402000986 */ /* 0x0001e2000c101532 */
[----:B------:R-:W-:Y:S05]  /*5910*/  @!P1 BRA `(.L_x_80) ;  /* 0x0000000000049947 */ /* 0x000fea0003800000 */
[----:B------:R4:W5:Y:S02]  /*5920*/  LDG.E.LTC128B.U16 R18, desc[UR50][R8.64+0x52] ;  /* 0x0000523208127981 */ /* 0x000964000c1e1520 */
.L_x_80:
[----:B------:R-:W-:Y:S05]  /*5930*/  BSYNC B1 ;  /* 0x0000000000017941 */ /* 0x000fea0003800000 */
.L_x_79:
[----:B------:R-:W-:Y:S05]  /*5940*/  @!P1 BRA `(.L_x_81) ;  /* 0x0000000400e09947 */ /* 0x000fea0003800000 */
[----:B-----5:R-:W-:-:S05]  /*5950*/  HADD2.F32 R18, -RZ, R18.H0_H0 ;  /* 0x20000012ff127230 */ /* 0x020fca0000004100 */
[----:B------:R-:W-:-:S04]  /*5960*/  FMUL R18, R18, R49 ;  /* 0x0000003112127220 */ /* 0x000fc80000400000 */
[----:B------:R-:W-:-:S05]  /*5970*/  FFMA R18, R31, R48, R18 ;  /* 0x000000301f127223 */ /* 0x000fca0000000012 */
[----:B------:R-:W-:-:S05]  /*5980*/  F2FP.F16.F32.PACK_AB R18, RZ, R18 ;  /* 0x00000012ff12723e */ /* 0x000fca00000000ff */
[----:B------:R0:W-:Y:S01]  /*5990*/  STG.E.U16 desc[UR50][R10.64+0x52], R18 ;  /* 0x000052120a007986 */ /* 0x0001e2000c101532 */
[----:B------:R-:W-:Y:S05]  /*59a0*/  BRA `(.L_x_81) ;  /* 0x0000000400c87947 */ /* 0x000fea0003800000 */
.L_x_36:
[----:B------:R-:W-:Y:S01]  /*59b0*/  ULDC.64 UR4, c[0x0][0x5c0] ;  /* 0x0001700000047ab9 */ /* 0x000fe20000000a00 */
[----:B------:R-:W-:Y:S01]  /*59c0*/  ISETP.GT.AND P3, PT, R6, 0x1, PT ;  /* 0x000000010600780c */ /* 0x000fe20003f64270 */
[-C--:B------:R-:W-:Y:S01]  /*59d0*/  FMUL R40, R40, R48.reuse ;  /* 0x0000003028287220 */ /* 0x080fe20000400000 */
[----:B------:R-:W-:Y:S01]  /*59e0*/  LEA R2, P1, R60, UR4, 0x1 ;  /* 0x000000043c027c11 */ /* 0x000fe2000f8208ff */
[-C--:B------:R-:W-:Y:S01]  /*59f0*/  FMUL R41, R41, R48.reuse ;  /* 0x0000003029297220 */ /* 0x080fe20000400000 */
[----:B------:R-:W-:Y:S01]  /*5a00*/  SHF.L.U64.HI R65, R64, 0x4, R65 ;  /* 0x0000000440417819 */ /* 0x000fe20000010241 */
[-C--:B------:R-:W-:Y:S01]  /*5a10*/  FMUL R42, R42, R48.reuse ;  /* 0x000000302a2a7220 */ /* 0x080fe20000400000 */
[----:B------:R-:W-:Y:S01]  /*5a20*/  LEA.HI.X R3, R60, UR5, R5, 0x1, P1 ;  /* 0x000000053c037c11 */ /* 0x000fe200088f0c05 */
[-C--:B------:R-:W-:Y:S01]  /*5a30*/  FMUL R43, R43, R48.reuse ;  /* 0x000000302b2b7220 */ /* 0x080fe20000400000 */
[----:B------:R-:W-:Y:S01]  /*5a40*/  ISETP.GT.AND P1, PT, R0, RZ, P3 ;  /* 0x000000ff0000720c */ /* 0x000fe20001f24270 */
[----:B------:R-:W-:Y:S01]  /*5a50*/  FMUL R44, R44, R48 ;  /* 0x000000302c2c7220 */ /* 0x000fe20000400000 */
[----:B------:R-:W-:Y:S01]  /*5a60*/  F2FP.F16.F32.PACK_AB R40, RZ, R40 ;  /* 0x00000028ff28723e */ /* 0x000fe200000000ff */
[-C--:B------:R-:W-:Y:S01]  /*5a70*/  FMUL R45, R45, R48.reuse ;  /* 0x000000302d2d7220 */ /* 0x080fe20000400000 */
[----:B------:R-:W-:Y:S01]  /*5a80*/  F2FP.F16.F32.PACK_AB R41, RZ, R41 ;  /* 0x00000029ff29723e */ /* 0x000fe200000000ff */
[----:B------:R-:W-:Y:S01]  /*5a90*/  FMUL R46, R46, R48 ;  /* 0x000000302e2e7220 */ /* 0x000fe20000400000 */
[----:B------:R-:W-:Y:S01]  /*5aa0*/  LEA R4, P4, R64, R2, 0x4 ;  /* 0x0000000240047211 */ /* 0x000fe200078820ff */
[----:B------:R-:W-:Y:S01]  /*5ab0*/  @P2 STG.E.U16 desc[UR50][R2.64], R40 ;  /* 0x0000002802002986 */ /* 0x000fe2000c101532 */
[----:B------:R-:W-:Y:S01]  /*5ac0*/  ISETP.GT.AND P2, PT, R6, 0x8, PT ;  /* 0x000000080600780c */ /* 0x000fe20003f44270 */
[-C--:B------:R-:W-:Y:S01]  /*5ad0*/  FMUL R47, R47, R48.reuse ;  /* 0x000000302f2f7220 */ /* 0x080fe20000400000 */
[C---:B------:R-:W-:Y:S01]  /*5ae0*/  ISETP.GT.AND P3, PT, R0.reuse, 0x8, P3 ;  /* 0x000000080000780c */ /* 0x040fe20001f64270 */
[----:B------:R-:W-:Y:S01]  /*5af0*/  IMAD.X R5, R65, 0x1, R3, P4 ;  /* 0x0000000141057824 */ /* 0x000fe200020e0603 */
[C---:B------:R-:W-:Y:S01]  /*5b00*/  ISETP.GT.AND P5, PT, R0.reuse, RZ, P2 ;  /* 0x000000ff0000720c */ /* 0x040fe200017a4270 */
[----:B------:R-:W-:Y:S01]  /*5b10*/  @P1 STG.E.U16 desc[UR50][R2.64+0x2], R41 ;  /* 0x0000022902001986 */ /* 0x000fe2000c101532 */
[----:B------:R-:W-:Y:S01]  /*5b20*/  ISETP.GT.AND P1, PT, R0, 0x8, P0 ;  /* 0x000000080000780c */ /* 0x000fe20000724270 */
[-C--:B------:R-:W-:Y:S01]  /*5b30*/  FMUL R32, R32, R48.reuse ;  /* 0x0000003020207220 */ /* 0x080fe20000400000 */
[----:B------:R-:W-:Y:S01]  /*5b40*/  ISETP.GT.AND P0, PT, R6, 0x9, PT ;  /* 0x000000090600780c */ /* 0x000fe20003f04270 */
[----:B------:R-:W-:Y:S01]  /*5b50*/  FMUL R33, R33, R48 ;  /* 0x0000003021217220 */ /* 0x000fe20000400000 */
[----:B------:R-:W-:Y:S01]  /*5b60*/  F2FP.F16.F32.PACK_AB R42, RZ, R42 ;  /* 0x0000002aff2a723e */ /* 0x000fe200000000ff */
[-C--:B------:R-:W-:Y:S01]  /*5b70*/  FMUL R34, R34, R48.reuse ;  /* 0x0000003022227220 */ /* 0x080fe20000400000 */
[----:B------:R-:W-:Y:S01]  /*5b80*/  ISETP.GT.AND P4, PT, R0, RZ, P0 ;  /* 0x000000ff0000720c */ /* 0x000fe20000784270 */
[-C--:B------:R-:W-:Y:S01]  /*5b90*/  FMUL R35, R35, R48.reuse ;  /* 0x0000003023237220 */ /* 0x080fe20000400000 */
[----:B------:R-:W-:Y:S01]  /*5ba0*/  F2FP.F16.F32.PACK_AB R43, RZ, R43 ;  /* 0x0000002bff2b723e */ /* 0x000fe200000000ff */
[----:B------:R-:W-:Y:S01]  /*5bb0*/  FMUL R36, R36, R48 ;  /* 0x0000003024247220 */ /* 0x000fe20000400000 */
[----:B------:R-:W-:Y:S01]  /*5bc0*/  F2FP.F16.F32.PACK_AB R44, RZ, R44 ;  /* 0x0000002cff2c723e */ /* 0x000fe200000000ff */
[-C--:B------:R-:W-:Y:S01]  /*5bd0*/  FMUL R37, R37, R48.reuse ;  /* 0x0000003025257220 */ /* 0x080fe20000400000 */
[----:B------:R-:W-:Y:S01]  /*5be0*/  F2FP.F16.F32.PACK_AB R45, RZ, R45 ;  /* 0x0000002dff2d723e */ /* 0x000fe200000000ff */
[----:B------:R-:W-:Y:S01]  /*5bf0*/  @P1 STG.E.U16 desc[UR50][R4.64], R42 ;  /* 0x0000002a04001986 */ /* 0x000fe2000c101532 */
[----:B------:R-:W-:Y:S01]  /*5c00*/  ISETP.GT.AND P1, PT, R0, 0x8, P2 ;  /* 0x000000080000780c */ /* 0x000fe20001724270 */
[-C--:B------:R-:W-:Y:S01]  /*5c10*/  FMUL R38, R38, R48.reuse ;  /* 0x0000003026267220 */ /* 0x080fe20000400000 */
[----:B------:R-:W-:Y:S01]  /*5c20*/  ISETP.GT.AND P2, PT, R6, 0x10, PT ;  /* 0x000000100600780c */ /* 0x000fe20003f44270 */
[----:B------:R-:W-:Y:S01]  /*5c30*/  @P3 STG.E.U16 desc[UR50][R4.64+0x2], R43 ;  /* 0x0000022b04003986 */ /* 0x000fe2000c101532 */
[----:B------:R-:W-:Y:S01]  /*5c40*/  ISETP.GT.AND P3, PT, R0, 0x8, P0 ;  /* 0x000000080000780c */ /* 0x000fe20000764270 */
[-C--:B------:R-:W-:Y:S01]  /*5c50*/  FMUL R39, R39, R48.reuse ;  /* 0x0000003027277220 */ /* 0x080fe20000400000 */
[----:B------:R-:W-:Y:S01]  /*5c60*/  ISETP.GT.AND P0, PT, R6, 0x11, PT ;  /* 0x000000110600780c */ /* 0x000fe20003f04270 */
[----:B------:R-:W-:Y:S01]  /*5c70*/  @P5 STG.E.U16 desc[UR50][R2.64+0x10], R44 ;  /* 0x0000102c02005986 */ /* 0x000fe2000c101532 */
[----:B------:R-:W-:Y:S01]  /*5c80*/  ISETP.GT.AND P5, PT, R0, RZ, P2 ;  /* 0x000000ff0000720c */ /* 0x000fe200017a4270 */
[----:B------:R-:W-:Y:S01]  /*5c90*/  FMUL R24, R24, R48 ;  /* 0x0000003018187220 */ /* 0x000fe20000400000 */
[----:B------:R-:W-:Y:S01]  /*5ca0*/  F2FP.F16.F32.PACK_AB R46, RZ, R46 ;  /* 0x0000002eff2e723e */ /* 0x000fe200000000ff */
[----:B------:R-:W-:Y:S01]  /*5cb0*/  @P4 STG.E.U16 desc[UR50][R2.64+0x12], R45 ;  /* 0x0000122d02004986 */ /* 0x000fe2000c101532 */
[----:B------:R-:W-:Y:S01]  /*5cc0*/  ISETP.GT.AND P4, PT, R0, RZ, P0 ;  /* 0x000000ff0000720c */ /* 0x000fe20000784270 */
[----:B------:R-:W-:Y:S01]  /*5cd0*/  FMUL R25, R25, R48 ;  /* 0x0000003019197220 */ /* 0x000fe20000400000 */
[----:B------:R-:W-:Y:S01]  /*5ce0*/  F2FP.F16.F32.PACK_AB R47, RZ, R47 ;  /* 0x0000002fff2f723e */ /* 0x000fe200000000ff */
[----:B------:R-:W-:Y:S01]  /*5cf0*/  @P1 STG.E.U16 desc[UR50][R4.64+0x10], R46 ;  /* 0x0000102e04001986 */ /* 0x000fe2000c101532 */
[----:B------:R-:W-:Y:S01]  /*5d00*/  F2FP.F16.F32.PACK_AB R32, RZ, R32 ;  /* 0x00000020ff20723e */ /* 0x000fe200000000ff */
[-C--:B------:R-:W-:Y:S01]  /*5d10*/  FMUL R26, R26, R48.reuse ;  /* 0x000000301a1a7220 */ /* 0x080fe20000400000 */
[----:B------:R-:W-:Y:S01]  /*5d20*/  F2FP.F16.F32.PACK_AB R33, RZ, R33 ;  /* 0x00000021ff21723e */ /* 0x000fe200000000ff */
[----:B------:R-:W-:Y:S01]  /*5d30*/  @P3 STG.E.U16 desc[UR50][R4.64+0x12], R47 ;  /* 0x0000122f04003986 */ /* 0x000fe2000c101532 */
[C---:B------:R-:W-:Y:S01]  /*5d40*/  ISETP.GT.AND P2, PT, R0.reuse, 0x8, P2 ;  /* 0x000000080000780c */ /* 0x040fe20001744270 */
[-C--:B------:R-:W-:Y:S01]  /*5d50*/  FMUL R27, R27, R48.reuse ;  /* 0x000000301b1b7220 */ /* 0x080fe20000400000 */
[----:B------:R-:W-:Y:S01]  /*5d60*/  ISETP.GT.AND P0, PT, R0, 0x8, P0 ;  /* 0x000000080000780c */ /* 0x000fe20000704270 */
[----:B------:R-:W-:Y:S01]  /*5d70*/  @P5 STG.E.U16 desc[UR50][R2.64+0x20], R32 ;  /* 0x0000202002005986 */ /* 0x000fe2000c101532 */
[----:B------:R-:W-:Y:S01]  /*5d80*/  ISETP.GT.AND P5, PT, R6, 0x18, PT ;  /* 0x000000180600780c */ /* 0x000fe20003fa4270 */
[----:B------:R-:W-:Y:S01]  /*5d90*/  FMUL R28, R28, R48 ;  /* 0x000000301c1c7220 */ /* 0x000fe20000400000 */
[----:B------:R-:W-:Y:S01]  /*5da0*/  F2FP.F16.F32.PACK_AB R34, RZ, R34 ;  /* 0x00000022ff22723e */ /* 0x000fe200000000ff */
[----:B------:R-:W-:Y:S01]  /*5db0*/  @P4 STG.E.U16 desc[UR50][R2.64+0x22], R33 ;  /* 0x0000222102004986 */ /* 0x000fe2000c101532 */
[----:B------:R-:W-:Y:S01]  /*5dc0*/  ISETP.GT.AND P4, PT, R6, 0x19, PT ;  /* 0x000000190600780c */ /* 0x000fe20003f84270 */
[-C--:B------:R-:W-:Y:S01]  /*5dd0*/  FMUL R29, R29, R48.reuse ;  /* 0x000000301d1d7220 */ /* 0x080fe20000400000 */
[----:B------:R-:W-:Y:S01]  /*5de0*/  ISETP.GT.AND P1, PT, R0, RZ, P5 ;  /* 0x000000ff0000720c */ /* 0x000fe20002f24270 */
[-C--:B------:R-:W-:Y:S01]  /*5df0*/  FMUL R30, R30, R48.reuse ;  /* 0x000000301e1e7220 */ /* 0x080fe20000400000 */
[----:B------:R-:W-:Y:S01]  /*5e00*/  ISETP.GT.AND P6, PT, R0, RZ, P4 ;  /* 0x000000ff0000720c */ /* 0x000fe200027c4270 */
[----:B------:R-:W-:Y:S01]  /*5e10*/  @P2 STG.E.U16 desc[UR50][R4.64+0x20], R34 ;  /* 0x0000202204002986 */ /* 0x000fe2000c101532 */
[----:B------:R-:W-:Y:S01]  /*5e20*/  F2FP.F16.F32.PACK_AB R35, RZ, R35 ;  /* 0x00000023ff23723e */ /* 0x000fe200000000ff */
[----:B------:R-:W-:Y:S01]  /*5e30*/  FMUL R31, R31, R48 ;  /* 0x000000301f1f7220 */ /* 0x000fe20000400000 */
[----:B------:R-:W-:-:S02]  /*5e40*/  F2FP.F16.F32.PACK_AB R36, RZ, R36 ;  /* 0x00000024ff24723e */ /* 0x000fc400000000ff */
[----:B------:R-:W-:Y:S01]  /*5e50*/  F2FP.F16.F32.PACK_AB R37, RZ, R37 ;  /* 0x00000025ff25723e */ /* 0x000fe200000000ff */
[----:B------:R-:W-:Y:S01]  /*5e60*/  @P0 STG.E.U16 desc[UR50][R4.64+0x22], R35 ;  /* 0x0000222304000986 */ /* 0x000fe2000c101532 */
[----:B------:R-:W-:Y:S02]  /*5e70*/  ISETP.GT.AND P5, PT, R0, 0x8, P5 ;  /* 0x000000080000780c */ /* 0x000fe40002fa4270 */
[----:B------:R-:W-:Y:S01]  /*5e80*/  ISETP.GT.AND P3, PT, R6, 0x20, PT ;  /* 0x000000200600780c */ /* 0x000fe20003f64270 */
[----:B------:R-:W-:Y:S01]  /*5e90*/  @P1 STG.E.U16 desc[UR50][R2.64+0x30], R36 ;  /* 0x0000302402001986 */ /* 0x000fe2000c101532 */
[C---:B------:R-:W-:Y:S02]  /*5ea0*/  ISETP.GT.AND P4, PT, R0.reuse, 0x8, P4 ;  /* 0x000000080000780c */ /* 0x040fe40002784270 */
[----:B------:R-:W-:Y:S01]  /*5eb0*/  F2FP.F16.F32.PACK_AB R38, RZ, R38 ;  /* 0x00000026ff26723e */ /* 0x000fe200000000ff */
[----:B------:R-:W-:Y:S01]  /*5ec0*/  @P6 STG.E.U16 desc[UR50][R2.64+0x32], R37 ;  /* 0x0000322502006986 */ /* 0x000fe2000c101532 */
[----:B------:R-:W-:-:S02]  /*5ed0*/  ISETP.GT.AND P6, PT, R0, RZ, P3 ;  /* 0x000000ff0000720c */ /* 0x000fc40001fc4270 */
[----:B------:R-:W-:Y:S02]  /*5ee0*/  F2FP.F16.F32.PACK_AB R39, RZ, R39 ;  /* 0x00000027ff27723e */ /* 0x000fe400000000ff */
[C---:B------:R-:W-:Y:S01]  /*5ef0*/  ISETP.GT.AND P2, PT, R6.reuse, 0x21, PT ;  /* 0x000000210600780c */ /* 0x040fe20003f44270 */
[----:B------:R-:W-:Y:S01]  /*5f00*/  @P5 STG.E.U16 desc[UR50][R4.64+0x30], R38 ;  /* 0x0000302604005986 */ /* 0x000fe2000c101532 */
[----:B------:R-:W-:Y:S02]  /*5f10*/  F2FP.F16.F32.PACK_AB R24, RZ, R24 ;  /* 0x00000018ff18723e */ /* 0x000fe400000000ff */
[C---:B------:R-:W-:Y:S01]  /*5f20*/  ISETP.GT.AND P1, PT, R6.reuse, 0x28, PT ;  /* 0x000000280600780c */ /* 0x040fe20003f24270 */
[----:B------:R-:W-:Y:S01]  /*5f30*/  @P4 STG.E.U16 desc[UR50][R4.64+0x32], R39 ;  /* 0x0000322704004986 */ /* 0x000fe2000c101532 */
[----:B------:R-:W-:Y:S02]  /*5f40*/  ISETP.GT.AND P0, PT, R6, 0x29, PT ;  /* 0x000000290600780c */ /* 0x000fe40003f04270 */
[C---:B------:R-:W-:Y:S01]  /*5f50*/  ISETP.GT.AND P4, PT, R0.reuse, RZ, P2 ;  /* 0x000000ff0000720c */ /* 0x040fe20001784270 */
[----:B------:R-:W-:Y:S01]  /*5f60*/  @P6 STG.E.U16 desc[UR50][R2.64+0x40], R24 ;  /* 0x0000401802006986 */ /* 0x000fe2000c101532 */
[----:B------:R-:W-:-:S02]  /*5f70*/  ISETP.GT.AND P3, PT, R0, 0x8, P3 ;  /* 0x000000080000780c */ /* 0x000fc40001f64270 */
[C---:B------:R-:W-:Y:S02]  /*5f80*/  ISETP.GT.AND P2, PT, R0.reuse, 0x8, P2 ;  /* 0x000000080000780c */ /* 0x040fe40001744270 */
[C---:B------:R-:W-:Y:S02]  /*5f90*/  ISETP.GT.AND P5, PT, R0.reuse, RZ, P1 ;  /* 0x000000ff0000720c */ /* 0x040fe40000fa4270 */
[C---:B------:R-:W-:Y:S02]  /*5fa0*/  ISETP.GT.AND P6, PT, R0.reuse, RZ, P0 ;  /* 0x000000ff0000720c */ /* 0x040fe400007c4270 */
[----:B------:R-:W-:Y:S02]  /*5fb0*/  ISETP.GT.AND P1, PT, R0, 0x8, P1 ;  /* 0x000000080000780c */ /* 0x000fe40000f24270 */
[----:B------:R-:W-:Y:S02]  /*5fc0*/  F2FP.F16.F32.PACK_AB R25, RZ, R25 ;  /* 0x00000019ff19723e */ /* 0x000fe400000000ff */
[----:B------:R-:W-:-:S02]  /*5fd0*/  F2FP.F16.F32.PACK_AB R26, RZ, R26 ;  /* 0x0000001aff1a723e */ /* 0x000fc400000000ff */
[----:B------:R-:W-:Y:S01]  /*5fe0*/  F2FP.F16.F32.PACK_AB R27, RZ, R27 ;  /* 0x0000001bff1b723e */ /* 0x000fe200000000ff */
[----:B------:R-:W-:Y:S01]  /*5ff0*/  @P4 STG.E.U16 desc[UR50][R2.64+0x42], R25 ;  /* 0x0000421902004986 */ /* 0x000fe2000c101532 */
[----:B------:R-:W-:Y:S02]  /*6000*/  ISETP.GT.AND P0, PT, R0, 0x8, P0 ;  /* 0x000000080000780c */ /* 0x000fe40000704270 */
[----:B------:R-:W-:Y:S01]  /*6010*/  F2FP.F16.F32.PACK_AB R28, RZ, R28 ;  /* 0x0000001cff1c723e */ /* 0x000fe200000000ff */
[----:B------:R-:W-:Y:S01]  /*6020*/  @P3 STG.E.U16 desc[UR50][R4.64+0x40], R26 ;  /* 0x0000401a04003986 */ /* 0x000fe2000c101532 */
[----:B------:R-:W-:Y:S02]  /*6030*/  F2FP.F16.F32.PACK_AB R29, RZ, R29 ;  /* 0x0000001dff1d723e */ /* 0x000fe400000000ff */
[----:B------:R-:W-:Y:S01]  /*6040*/  F2FP.F16.F32.PACK_AB R30, RZ, R30 ;  /* 0x0000001eff1e723e */ /* 0x000fe200000000ff */
[----:B------:R-:W-:Y:S01]  /*6050*/  @P2 STG.E.U16 desc[UR50][R4.64+0x42], R27 ;  /* 0x0000421b04002986 */ /* 0x000fe2000c101532 */
[----:B------:R-:W-:-:S03]  /*6060*/  F2FP.F16.F32.PACK_AB R31, RZ, R31 ;  /* 0x0000001fff1f723e */ /* 0x000fc600000000ff */
[----:B------:R-:W-:Y:S04]  /*6070*/  @P5 STG.E.U16 desc[UR50][R2.64+0x50], R28 ;  /* 0x0000501c02005986 */ /* 0x000fe8000c101532 */
[----:B------:R0:W-:Y:S02]  /*6080*/  @P6 STG.E.U16 desc[UR50][R2.64+0x52], R29 ;  /* 0x0000521d02006986 */ /* 0x0001e4000c101532 */
[----:B0-----:R-:W-:Y:S02]  /*6090*/  @P1 IMAD.MOV.U32 R2, RZ, RZ, R4 ;  /* 0x000000ffff021224 */ /* 0x001fe400078e0004 */
[----:B------:R-:W-:-:S05]  /*60a0*/  @P1 IMAD.MOV.U32 R3, RZ, RZ, R5 ;  /* 0x000000ffff031224 */ /* 0x000fca00078e0005 */
[----:B------:R0:W-:Y:S04]  /*60b0*/  @P1 STG.E.U16 desc[UR50][R2.64+0x50], R30 ;  /* 0x0000501e02001986 */ /* 0x0001e8000c101532 */
[----:B------:R0:W-:Y:S02]  /*60c0*/  @P0 STG.E.U16 desc[UR50][R4.64+0x52], R31 ;  /* 0x0000521f04000986 */ /* 0x0001e4000c101532 */
.L_x_81:
[----:B------:R-:W-:Y:S05]  /*60d0*/  BSYNC B0 ;  /* 0x0000000000007941 */ /* 0x000fea0003800000 */
.L_x_35:
[----:B0-----:R-:W-:Y:S01]  /*60e0*/  IMAD.U32 R2, RZ, RZ, UR54 ;  /* 0x00000036ff027e24 */ /* 0x001fe2000f8e00ff */
[----:B------:R-:W-:Y:S01]  /*60f0*/  ULDC.64 UR4, c[0x0][0x650] ;  /* 0x0001940000047ab9 */ /* 0x000fe20000000a00 */
[----:B------:R-:W-:Y:S01]  /*6100*/  IMAD.U32 R0, RZ, RZ, UR37 ;  /* 0x00000025ff007e24 */ /* 0x000fe2000f8e00ff */
[----:B------:R0:W-:Y:S01]  /*6110*/  SYNCS.ARRIVE.TRANS64.A1T0 RZ, [R56+UR43], RZ ;  /* 0x000000ff38ff79a7 */ /* 0x0001e2000810002b */
[----:B------:R-:W-:Y:S01]  /*6120*/  IMAD.U32 R3, RZ, RZ, UR55 ;  /* 0x00000037ff037e24 */ /* 0x000fe2000f8e00ff */
[C---:B------:R-:W-:Y:S01]  /*6130*/  LEA R16, P0, R2.reuse, R16, 0x1 ;  /* 0x0000001002107211 */ /* 0x040fe200078008ff */
[----:B-----5:R-:W-:Y:S02]  /*6140*/  IMAD.MOV.U32 R18, RZ, RZ, -0x1 ;  /* 0xffffffffff127424 */ /* 0x020fe400078e00ff */
[----:B------:R-:W-:Y:S01]  /*6150*/  IMAD.MOV.U32 R19, RZ, RZ, -0x1 ;  /* 0xffffffffff137424 */ /* 0x000fe200078e00ff */
[----:B------:R-:W-:Y:S01]  /*6160*/  LEA.HI.X R17, R2, R17, R0, 0x1, P0 ;  /* 0x0000001102117211 */ /* 0x000fe200000f0c00 */
[----:B------:R-:W-:Y:S01]  /*6170*/  IMAD.MOV.U32 R2, RZ, RZ, -0x1 ;  /* 0xffffffffff027424 */ /* 0x000fe200078e00ff */
[----:B------:R-:W-:-:S02]  /*6180*/  ISETP.GE.U32.AND P0, PT, R16, UR4, PT ;  /* 0x0000000410007c0c */ /* 0x000fc4000bf06070 */
[----:B------:R-:W-:Y:S02]  /*6190*/  PRMT R0, RZ, 0x7610, R0 ;  /* 0x00007610ff007816 */ /* 0x000fe40000000000 */
[----:B------:R-:W-:-:S13]  /*61a0*/  ISETP.GE.U32.AND.EX P0, PT, R17, UR5, PT, P0 ;  /* 0x0000000511007c0c */ /* 0x000fda000bf06100 */
[----:B0-----:R-:W-:Y:S05]  /*61b0*/  @P0 BRA `(.L_x_82) ;  /* 0x00000004008c0947 */ /* 0x001fea0003800000 */
[----:B------:R-:W0:Y:S01]  /*61c0*/  S2UR UR6, SR_CTAID.X ;  /* 0x00000000000679c3 */ /* 0x000e220000002500 */
[----:B------:R-:W-:Y:S01]  /*61d0*/  ULDC.64 UR4, c[0x0][0x628] ;  /* 0x00018a0000047ab9 */ /* 0x000fe20000000a00 */
[----:B------:R-:W-:Y:S01]  /*61e0*/  ULDC UR7, c[0x0][0x150] ;  /* 0x0000540000077ab9 */ /* 0x000fe20000000800 */
[----:B------:R-:W-:Y:S01]  /*61f0*/  ISETP.NE.U32.AND P0, PT, RZ, UR4, PT ;  /* 0x00000004ff007c0c */ /* 0x000fe2000bf05070 */
[----:B------:R-:W-:Y:S01]  /*6200*/  ULDC UR15, c[0x0][0x630] ;  /* 0x00018c00000f7ab9 */ /* 0x000fe20000000800 */
[C---:B------:R-:W-:Y:S01]  /*6210*/  R2UR UR16, R16.reuse ;  /* 0x00000000101072ca */ /* 0x040fe200000e0000 */
[----:B------:R-:W-:Y:S01]  /*6220*/  ULDC UR18, c[0x0][0x154] ;  /* 0x0000550000127ab9 */ /* 0x000fe20000000800 */
[----:B------:R-:W-:Y:S01]  /*6230*/  ISETP.NE.AND.EX P0, PT, RZ, UR5, PT, P0 ;  /* 0x00000005ff007c0c */ /* 0x000fe2000bf05300 */
[----:B------:R-:W1:Y:S01]  /*6240*/  S2UR UR20, SR_CTAID.Y ;  /* 0x00000000001479c3 */ /* 0x000e620000002600 */
[----:B------:R-:W-:Y:S02]  /*6250*/  R2UR UR17, R17 ;  /* 0x00000000111172ca */ /* 0x000fe400000e0000 */
[----:B------:R-:W-:-:S02]  /*6260*/  R2UR UR12, R16 ;  /* 0x00000000100c72ca */ /* 0x000fc400000e0000 */
[----:B------:R-:W-:Y:S02]  /*6270*/  R2UR UR13, R17 ;  /* 0x00000000110d72ca */ /* 0x000fe400000e0000 */
[----:B0-----:R-:W-:-:S05]  /*6280*/  I2FP.F32.U32 R0, UR6 ;  /* 0x0000000600007c45 */ /* 0x001fca0008201000 */
[----:B------:R-:W-:-:S04]  /*6290*/  FMUL R0, R0, UR7 ;  /* 0x0000000700007c20 */ /* 0x000fc80008400000 */
[----:B------:R0:W0:Y:S01]  /*62a0*/  F2I.U32.TRUNC.NTZ R2, R0 ;  /* 0x0000000000027305 */ /* 0x000022000020f000 */
[----:B-1----:R-:W-:Y:S05]  /*62b0*/  @!P0 BRA `(.L_x_83) ;  /* 0x0000000000308947 */ /* 0x002fea0003800000 */
        /* <DEDUP_REMOVED lines=12> */
.L_x_83:
[----:B------:R-:W-:Y:S01]  /*6380*/  USHF.R.U64 UR12, UR12, UR15, UR13 ;  /* 0x0000000f0c0c7299 */ /* 0x000fe2000800120d */
[----:B0-----:R-:W-:Y:S01]  /*6390*/  I2FP.F32.U32 R0, UR20 ;  /* 0x0000001400007c45 */ /* 0x001fe20008201000 */
[----:B------:R-:W-:Y:S02]  /*63a0*/  USHF.R.U32.HI UR4, URZ, UR15, UR13 ;  /* 0x0000000f3f047299 */ /* 0x000fe4000801160d */
[----:B------:R-:W-:Y:S02]  /*63b0*/  UIADD3 UR7, UP0, URZ, -UR12, URZ ;  /* 0x8000000c3f077290 */ /* 0x000fe4000ff1e03f */
[----:B------:R-:W-:Y:S01]  /*63c0*/  FMUL R0, R0, UR18 ;  /* 0x0000001200007c20 */ /* 0x000fe20008400000 */
[----:B------:R-:W-:Y:S01]  /*63d0*/  ULDC.64 UR10, c[0x0][0x620] ;  /* 0x00018800000a7ab9 */ /* 0x000fe20000000a00 */
[----:B------:R-:W-:Y:S01]  /*63e0*/  UIADD3.X UR4, URZ, ~UR4, URZ, UP0, !UPT ;  /* 0x800000043f047290 */ /* 0x000fe200087fe43f */
[----:B------:R-:W-:Y:S01]  /*63f0*/  UMOV UR8, UR16 ;  /* 0x0000001000087c82 */ /* 0x000fe20008000000 */
[----:B------:R-:W-:-:S02]  /*6400*/  UMOV UR9, UR17 ;  /* 0x0000001100097c82 */ /* 0x000fc40008000000 */
[----:B------:R-:W0:Y:S01]  /*6410*/  F2I.U32.TRUNC.NTZ R0, R0 ;  /* 0x0000000000007305 */ /* 0x000e22000020f000 */
[----:B------:R-:W-:Y:S01]  /*6420*/  UIMAD UR4, UR4, UR10, URZ ;  /* 0x0000000a040472a4 */ /* 0x000fe2000f8e023f */
[----:B------:R-:W-:Y:S01]  /*6430*/  R2UR UR17, R2 ;  /* 0x00000000021172ca */ /* 0x000fe200000e0000 */
[----:B------:R-:W-:Y:S02]  /*6440*/  UIMAD.WIDE.U32 UR8, UR7, UR10, UR8 ;  /* 0x0000000a070872a5 */ /* 0x000fe4000f8e0008 */
[----:B------:R-:W-:Y:S01]  /*6450*/  UIMAD UR7, UR7, UR11, UR4 ;  /* 0x0000000b070772a4 */ /* 0x000fe2000f8e0204 */
[----:B------:R-:W-:Y:S01]  /*6460*/  ULDC UR23, c[0x0][0x658] ;  /* 0x0001960000177ab9 */ /* 0x000fe20000000800 */
[----:B------:R-:W-:Y:S02]  /*6470*/  UMOV UR15, 0xffffffff ;  /* 0xffffffff000f7882 */ /* 0x000fe40000000000 */
[----:B------:R-:W-:Y:S01]  /*6480*/  UIADD3 UR7, UR9, UR7, URZ ;  /* 0x0000000709077290 */ /* 0x000fe2000fffe03f */
[----:B------:R-:W-:Y:S01]  /*6490*/  ULDC UR10, c[0x0][0x618] ;  /* 0x00018600000a7ab9 */ /* 0x000fe20000000800 */
[----:B------:R-:W-:Y:S01]  /*64a0*/  ULDC.64 UR4, c[0x0][0x640] ;  /* 0x0001900000047ab9 */ /* 0x000fe20000000a00 */
[----:B------:R-:W-:Y:S01]  /*64b0*/  USHF.L.U32 UR19, UR15, UR23, URZ ;  /* 0x000000170f137299 */ /* 0x000fe2000800063f */
[----:B------:R-:W-:Y:S01]  /*64c0*/  ISETP.NE.U32.AND P0, PT, RZ, UR4, PT ;  /* 0x00000004ff007c0c */ /* 0x000fe2000bf05070 */
[----:B------:R-:W-:Y:S01]  /*64d0*/  USHF.R.U64 UR15, UR8, UR10, UR7 ;  /* 0x0000000a080f7299 */ /* 0x000fe20008001207 */
[----:B0-----:R-:W-:Y:S01]  /*64e0*/  R2UR UR11, R0 ;  /* 0x00000000000b72ca */ /* 0x001fe200000e0000 */
[----:B------:R-:W-:Y:S01]  /*64f0*/  USHF.R.U32.HI UR7, URZ, UR10, UR7 ;  /* 0x0000000a3f077299 */ /* 0x000fe20008011607 */
[----:B------:R-:W-:Y:S01]  /*6500*/  ISETP.NE.AND.EX P0, PT, RZ, UR5, PT, P0 ;  /* 0x00000005ff007c0c */ /* 0x000fe2000bf05300 */
[----:B------:R-:W-:Y:S01]  /*6510*/  ULDC UR22, c[0x0][0x608] ;  /* 0x0001820000167ab9 */ /* 0x000fe20000000800 */
[----:B------:R-:W-:-:S02]  /*6520*/  UIADD3 UR8, -UR17, URZ, URZ ;  /* 0x0000003f11087290 */ /* 0x000fc4000fffe13f */
[----:B------:R-:W-:Y:S02]  /*6530*/  USHF.R.U64 UR18, UR15, UR22, UR7 ;  /* 0x000000160f127299 */ /* 0x000fe40008001207 */
[----:B------:R-:W-:Y:S01]  /*6540*/  USHF.R.U32.HI UR7, URZ, UR22, UR7 ;  /* 0x000000163f077299 */ /* 0x000fe20008011607 */
[----:B------:R-:W-:Y:S01]  /*6550*/  UMOV UR16, 0x1 ;  /* 0x0000000100107882 */ /* 0x000fe20000000000 */
[----:B------:R-:W-:Y:S02]  /*6560*/  ULDC UR21, c[0x0][0x144] ;  /* 0x0000510000157ab9 */ /* 0x000fe40000000800 */
[----:B------:R-:W-:Y:S01]  /*6570*/  USHF.R.U64 UR17, UR18, UR23, UR7 ;  /* 0x0000001712117299 */ /* 0x000fe20008001207 */
[----:B------:R-:W-:Y:S01]  /*6580*/  ULDC UR13, c[0x0][0x600] ;  /* 0x00018000000d7ab9 */ /* 0x000fe20000000800 */
[----:B------:R-:W-:Y:S02]  /*6590*/  UIADD3 UR22, -UR11, URZ, URZ ;  /* 0x0000003f0b167290 */ /* 0x000fe4000fffe13f */
[----:B------:R-:W-:-:S02]  /*65a0*/  USHF.L.U32 UR16, UR16, UR23, URZ ;  /* 0x0000001710107299 */ /* 0x000fc4000800063f */
[----:B------:R-:W-:Y:S02]  /*65b0*/  USHF.R.U32.HI UR11, URZ, UR23, UR7 ;  /* 0x000000173f0b7299 */ /* 0x000fe40008011607 */
[----:B------:R-:W-:Y:S02]  /*65c0*/  UIADD3 UR14, UR13, -0x1, URZ ;  /* 0xffffffff0d0e7890 */ /* 0x000fe4000fffe03f */
[----:B------:R-:W-:Y:S02]  /*65d0*/  ULOP3.LUT UR19, URZ, UR19, URZ, 0x33, !UPT ;  /* 0x000000133f137292 */ /* 0x000fe4000f8e333f */
[----:B------:R-:W-:Y:S01]  /*65e0*/  UIMAD UR23, UR21, UR8, UR6 ;  /* 0x00000008151772a4 */ /* 0x000fe2000f8e0206 */
[----:B------:R-:W-:Y:S01]  /*65f0*/  ULDC UR26, c[0x0][0x148] ;  /* 0x00005200001a7ab9 */ /* 0x000fe20000000800 */
[----:B------:R-:W-:Y:S01]  /*6600*/  ULDC UR24, c[0x0][0x648] ;  /* 0x0001920000187ab9 */ /* 0x000fe20000000800 */
[----:B------:R-:W-:Y:S01]  /*6610*/  ULDC UR25, c[0x0][0x638] ;  /* 0x00018e0000197ab9 */ /* 0x000fe20000000800 */
        /* <DEDUP_REMOVED lines=12> */
.L_x_84:
[----:B------:R-:W-:Y:S01]  /*66e0*/  UISETP.NE.AND UP0, UPT, UR45, URZ, UPT ;  /* 0x0000003f2d00728c */ /* 0x000fe2000bf05270 */
[----:B------:R-:W-:Y:S01]  /*66f0*/  IMAD.MOV.U32 R0, RZ, RZ, 0x1 ;  /* 0x00000001ff007424 */ /* 0x000fe200078e00ff */
[----:B------:R-:W-:Y:S01]  /*6700*/  USHF.R.U64 UR4, UR10, UR24, UR11 ;  /* 0x000000180a047299 */ /* 0x000fe2000800120b */
[----:B------:R-:W-:Y:S01]  /*6710*/  IMAD.U32 R19, RZ, RZ, UR12 ;  /* 0x0000000cff137e24 */ /* 0x000fe2000f8e00ff */
[----:B------:R-:W-:Y:S02]  /*6720*/  ULOP3.LUT UR19, UR18, UR19, URZ, 0xc0, !UPT ;  /* 0x0000001312137292 */ /* 0x000fe4000f8ec03f */
[----:B------:R-:W-:Y:S02]  /*6730*/  UIADD3 UR5, -UR4, URZ, URZ ;  /* 0x0000003f04057290 */ /* 0x000fe4000fffe13f */
[----:B------:R-:W-:Y:S02]  /*6740*/  ULOP3.LUT UR14, UR15, UR14, URZ, 0xc0, !UPT ;  /* 0x0000000e0f0e7292 */ /* 0x000fe4000f8ec03f */
[----:B------:R-:W-:-:S02]  /*6750*/  UIMAD UR4, UR16, UR4, UR19 ;  /* 0x00000004100472a4 */ /* 0x000fc4000f8e0213 */
[----:B------:R-:W-:Y:S02]  /*6760*/  @UP0 UIMAD UR23, UR26, UR22, UR20 ;  /* 0x000000161a1702a4 */ /* 0x000fe4000f8e0214 */
[----:B------:R-:W-:-:S03]  /*6770*/  UIMAD UR17, UR5, UR25, UR17 ;  /* 0x00000019051172a4 */ /* 0x000fc6000f8e0211 */
[----:B------:R-:W-:Y:S01]  /*6780*/  ULDC UR5, c[0x0][0x610] ;  /* 0x0001840000057ab9 */ /* 0x000fe20000000800 */
[----:B------:R-:W-:Y:S02]  /*6790*/  UIMAD UR17, UR17, UR13, UR14 ;  /* 0x0000000d111172a4 */ /* 0x000fe4000f8e020e */
[----:B------:R-:W-:-:S04]  /*67a0*/  UIMAD UR4, UR4, UR5, UR23 ;  /* 0x00000005040472a4 */ /* 0x000fc8000f8e0217 */
[----:B------:R-:W-:Y:S02]  /*67b0*/  USEL UR5, UR17, UR4, !UP0 ;  /* 0x0000000411057287 */ /* 0x000fe4000c000000 */
[----:B------:R-:W-:-:S04]  /*67c0*/  USEL UR4, UR4, UR17, !UP0 ;  /* 0x0000001104047287 */ /* 0x000fc8000c000000 */
[----:B------:R-:W-:Y:S02]  /*67d0*/  IMAD.U32 R2, RZ, RZ, UR5 ;  /* 0x00000005ff027e24 */ /* 0x000fe4000f8e00ff */
[----:B------:R-:W-:-:S07]  /*67e0*/  IMAD.U32 R18, RZ, RZ, UR4 ;  /* 0x00000004ff127e24 */ /* 0x000fce000f8e00ff */
.L_x_82:
[----:B------:R-:W-:Y:S02]  /*67f0*/  LOP3.LUT P0, RZ, R0, 0xff, RZ, 0xc0, !PT ;  /* 0x000000ff00ff7812 */ /* 0x000fe4000780c0ff */
[----:B------:R-:W-:-:S11]  /*6800*/  LOP3.LUT R62, R62, 0x1, RZ, 0x3c, !PT ;  /* 0x000000013e3e7812 */ /* 0x000fd600078e3cff */
[----:B------:R-:W-:Y:S05]  /*6810*/  @P0 BRA `(.L_x_85) ;  /* 0xffffffac00fc0947 */ /* 0x000fea000383ffff */
[----:B------:R-:W-:Y:S05]  /*6820*/  EXIT ;  /* 0x000000000000794d */ /* 0x000fea0003800000 */
.L_x_16:
[----:B------:R-:W-:-:S08]  /*6830*/  ISETP.NE.AND P0, PT, RZ, UR6, PT ;  /* 0x00000006ff007c0c */ /* 0x000fd0000bf05270 */
[----:B------:R-:W0:-:S00]  /*6840*/  USETMAXREG.DEALLOC.CTAPOOL 0x28 ;  /* 0x00000028000079c8 */ /* 0x000e0000080e0500 */
[----:B------:R-:W-:Y:S05]  /*6850*/  @P0 EXIT ;  /* 0x000000000000094d */ /* 0x000fea0003800000 */
[----:B0-----:R-:W-:Y:S01]  /*6860*/  LOP3.LUT P0, RZ, R0, 0xff, RZ, 0xc0, !PT ;  /* 0x000000ff00ff7812 */ /* 0x001fe2000780c0ff */
[----:B------:R-:W-:Y:S02]  /*6870*/  IMAD.MOV.U32 R8, RZ, RZ, 0x1 ;  /* 0x00000001ff087424 */ /* 0x000fe400078e00ff */
[----:B------:R-:W-:-:S10]  /*6880*/  IMAD.MOV.U32 R0, RZ, RZ, RZ ;  /* 0x000000ffff007224 */ /* 0x000fd400078e00ff */
[----:B------:R-:W-:Y:S05]  /*6890*/  @!P0 BRA `(.L_x_86) ;  /* 0x0000000c00b48947 */ /* 0x000fea0003800000 */
[----:B------:R-:W0:Y:S01]  /*68a0*/  S2R R11, SR_CgaCtaId ;  /* 0x00000000000b7919 */ /* 0x000e220000008800 */
[----:B------:R-:W-:Y:S01]  /*68b0*/  LOP3.LUT P0, RZ, R3, 0x1f, RZ, 0xc0, !PT ;  /* 0x0000001f03ff7812 */ /* 0x000fe2000780c0ff */
[----:B------:R-:W-:Y:S01]  /*68c0*/  ULDC UR21, c[0x0][0x658] ;  /* 0x0001960000157ab9 */ /* 0x000fe20000000800 */
[----:B------:R-:W-:Y:S01]  /*68d0*/  UMOV UR4, 0xffffffff ;  /* 0xffffffff00047882 */ /* 0x000fe20000000000 */
[----:B------:R-:W-:Y:S01]  /*68e0*/  BSSY B0, `(.L_x_86) ;  /* 0x00000e8000007945 */ /* 0x000fe20003800000 */
[----:B------:R-:W-:Y:S01]  /*68f0*/  USHF.L.U32 UR4, UR4, UR21, URZ ;  /* 0x0000001504047299 */ /* 0x000fe2000800063f */
[C---:B------:R-:W-:Y:S01]  /*6900*/  ISETP.NE.AND P3, PT, R4.reuse, RZ, PT ;  /* 0x000000ff0400720c */ /* 0x040fe20003f65270 */
[----:B------:R-:W-:Y:S01]  /*6910*/  IMAD.MOV.U32 R9, RZ, RZ, 0x1 ;  /* 0x00000001ff097424 */ /* 0x000fe200078e00ff */
[----:B------:R-:W-:Y:S01]  /*6920*/  ISETP.NE.OR P0, PT, R4, RZ, !P0 ;  /* 0x000000ff0400720c */ /* 0x000fe20004705670 */
[----:B------:R-:W-:Y:S01]  /*6930*/  IMAD.MOV.U32 R8, RZ, RZ, 0x1 ;  /* 0x00000001ff087424 */ /* 0x000fe200078e00ff */
[----:B------:R-:W-:Y:S01]  /*6940*/  ULDC UR13, c[0x0][0x600] ;  /* 0x00018000000d7ab9 */ /* 0x000fe20000000800 */
[----:B------:R-:W-:Y:S01]  /*6950*/  IMAD.MOV.U32 R0, RZ, RZ, RZ ;  /* 0x000000ffff007224 */ /* 0x000fe200078e00ff */
[----:B------:R-:W-:Y:S01]  /*6960*/  UMOV UR5, 0x1 ;  /* 0x0000000100057882 */ /* 0x000fe20000000000 */
[----:B------:R-:W-:-:S02]  /*6970*/  UIADD3 UR29, UR38, 0x1, URZ ;  /* 0x00000001261d7890 */ /* 0x000fc4000fffe03f */
[----:B------:R-:W-:Y:S02]  /*6980*/  ULOP3.LUT UR30, UR39, 0x2, URZ, 0xfc, !UPT ;  /* 0x00000002271e7892 */ /* 0x000fe4000f8efc3f */
[----:B------:R-:W-:Y:S02]  /*6990*/  UIADD3 UR13, UR13, -0x1, URZ ;  /* 0xffffffff0d0d7890 */ /* 0x000fe4000fffe03f */
[----:B------:R-:W-:Y:S02]  /*69a0*/  USHF.L.U32 UR21, UR5, UR21, URZ ;  /* 0x0000001505157299 */ /* 0x000fe4000800063f */
[----:B------:R-:W-:Y:S01]  /*69b0*/  ULOP3.LUT UR22, URZ, UR4, URZ, 0x33, !UPT ;  /* 0x000000043f167292 */ /* 0x000fe2000f8e333f */
[----:B------:R-:W-:Y:S01]  /*69c0*/  ULDC.64 UR14, c[0x0][0x198] ;  /* 0x00006600000e7ab9 */ /* 0x000fe20000000a00 */
[----:B0-----:R-:W-:-:S10]  /*69d0*/  LOP3.LUT R11, R11, 0x1, RZ, 0xc0, !PT ;  /* 0x000000010b0b7812 */ /* 0x001fd400078ec0ff */
.L_x_98:
[----:B------:R-:W-:-:S03]  /*69e0*/  UMOV UR4, 0xffffffff ;  /* 0xffffffff00047882 */ /* 0x000fc60000000000 */
[----:B------:R-:W-:Y:S05]  /*69f0*/  BRA.DIV UR4, `(.L_x_87) ;  /* 0x0000001204747947 */ /* 0x000fea000b800000 */
[----:B------:R-:W-:-:S13]  /*6a00*/  ELECT P6, URZ, PT ;  /* 0x00000000003f782f */ /* 0x000fda00038c0000 */
.L_x_111:
[----:B------:R-:W0:Y:S01]  /*6a10*/  LDC R3, c[0x0][0x28c] ;  /* 0x0000a300ff037b82 */ /* 0x000e220000000800 */
[----:B------:R-:W-:Y:S01]  /*6a20*/  BSSY B1, `(.L_x_88) ;  /* 0x000005e000017945 */ /* 0x000fe20003800000 */
[----:B0-----:R-:W-:-:S13]  /*6a30*/  ISETP.LT.OR P6, PT, R3, 0x1, !P6 ;  /* 0x000000010300780c */ /* 0x001fda00077c1670 */
[----:B------:R-:W-:Y:S05]  /*6a40*/  @P6 BRA `(.L_x_89) ;  /* 0x00000004006c6947 */ /* 0x000fea0003800000 */
[----:B------:R-:W-:Y:S02]  /*6a50*/  IMAD R3, R2, 0x2, R11 ;  /* 0x0000000202037824 */ /* 0x000fe400078e020b */
[----:B------:R-:W-:Y:S02]  /*6a60*/  IMAD.SHL.U32 R18, R18, 0x40, RZ ;  /* 0x0000004012127824 */ /* 0x000fe400078e00ff */
[----:B------:R-:W-:Y:S02]  /*6a70*/  IMAD.MOV.U32 R12, RZ, RZ, RZ ;  /* 0x000000ffff0c7224 */ /* 0x000fe400078e00ff */
[----:B------:R-:W-:Y:S02]  /*6a80*/  IMAD.U32 R13, RZ, RZ, UR29 ;  /* 0x0000001dff0d7e24 */ /* 0x000fe4000f8e00ff */
[----:B------:R-:W-:Y:S02]  /*6a90*/  IMAD.MOV.U32 R2, RZ, RZ, R8 ;  /* 0x000000ffff027224 */ /* 0x000fe400078e0008 */
[----:B------:R-:W-:-:S02]  /*6aa0*/  IMAD.MOV.U32 R4, RZ, RZ, R0 ;  /* 0x000000ffff047224 */ /* 0x000fc400078e0000 */
[----:B------:R-:W-:-:S07]  /*6ab0*/  IMAD R6, R3, 0x18, RZ ;  /* 0x0000001803067824 */ /* 0x000fce00078e02ff */
.L_x_93:
[----:B------:R-:W0:Y:S01]  /*6ac0*/  S2R R10, SR_CgaCtaId ;  /* 0x00000000000a7919 */ /* 0x000e220000008800 */
[----:B------:R-:W-:Y:S01]  /*6ad0*/  MOV R3, 0x400 ;  /* 0x0000040000037802 */ /* 0x000fe20000000f00 */
[----:B------:R-:W1:Y:S03]  /*6ae0*/  @!P3 LDC R5, c[0x0][0x500] ;  /* 0x00014000ff05bb82 */ /* 0x000e660000000800 */
[----:B0-----:R-:W-:Y:S02]  /*6af0*/  LEA R7, R10, R3, 0x18 ;  /* 0x000000030a077211 */ /* 0x001fe400078ec0ff */
[----:B------:R-:W-:-:S03]  /*6b00*/  SHF.L.U32 R3, R2, 0x1f, RZ ;  /* 0x0000001f02037819 */ /* 0x000fc600000006ff */
[----:B------:R-:W-:-:S04]  /*6b10*/  IMAD R10, R4, 0x8, R7 ;  /* 0x00000008040a7824 */ /* 0x000fc800078e0207 */
[----:B------:R-:W0:Y:S02]  /*6b20*/  SYNCS.PHASECHK.TRANS64.TRYWAIT P1, [R10+URZ+0x20], R3 ;  /* 0x000020030a0075a7 */ /* 0x000e24000802017f */
[----:B01----:R-:W-:Y:S05]  /*6b30*/  @!P1 BRA `(.L_x_90) ;  /* 0x0000001000449947 */ /* 0x003fea0003800000 */
.L_x_112:
[----:B------:R-:W-:Y:S01]  /*6b40*/  UPRMT UR4, UR30, 0x9910, URZ ;  /* 0x000099101e047896 */ /* 0x000fe2000800003f */
[----:B------:R1:W-:Y:S03]  /*6b50*/  @!P3 SYNCS.ARRIVE.TRANS64 RZ, [R10+URZ], R5 ;  /* 0x000000050affb9a7 */ /* 0x0003e6000800003f */
[----:B------:R-:W-:-:S06]  /*6b60*/  UISETP.NE.AND UP0, UPT, UR4, 0x2, UPT ;  /* 0x000000020400788c */ /* 0x000fcc000bf05270 */
[----:B------:R-:W-:-:S13]  /*6b70*/  PLOP3.LUT P1, PT, PT, PT, UP0, 0x80, 0x0 ;  /* 0x000000000000781c */ /* 0x000fda0003f2f008 */
[----:B-1----:R-:W-:Y:S05]  /*6b80*/  @P1 BRA `(.L_x_91) ;  /* 0x0000000000041947 */ /* 0x002fea0003800000 */
[----:B------:R-:W-:Y:S01]  /*6b90*/  BPT.TRAP 0x1 ;  /* 0x000000040000795c */ /* 0x000fe20000300000 */
.L_x_91:
[----:B------:R-:W-:Y:S05]  /*6ba0*/  @P0 BRA `(.L_x_92) ;  /* 0x0000000000040947 */ /* 0x000fea0003800000 */
[----:B------:R-:W-:Y:S01]  /*6bb0*/  BPT.TRAP 0x1 ;  /* 0x000000040000795c */ /* 0x000fe20000300000 */
.L_x_92:
[----:B0-----:R-:W-:Y:S01]  /*6bc0*/  IMAD R3, R4, 0x8, R11 ;  /* 0x0000000804037824 */ /* 0x001fe200078e020b */
[----:B------:R-:W-:Y:S01]  /*6bd0*/  R2UR UR10, R12 ;  /* 0x000000000c0a72ca */ /* 0x000fe200000e0000 */
[--C-:B------:R-:W-:Y:S01]  /*6be0*/  IMAD R5, R4, 0x8000, R7.reuse ;  /* 0x0000800004057824 */ /* 0x100fe200078e0207 */
[----:B------:R-:W-:Y:S01]  /*6bf0*/  R2UR UR9, R10 ;  /* 0x000000000a0972ca */ /* 0x000fe200000e0000 */
[----:B------:R-:W-:Y:S01]  /*6c00*/  IMAD R3, R3, 0x600, RZ ;  /* 0x0000060003037824 */ /* 0x000fe200078e02ff */
[----:B------:R-:W-:Y:S01]  /*6c10*/  UIADD3 UR46, UP0, UR14, 0xf0, URZ ;  /* 0x000000f00e2e7890 */ /* 0x000fe2000ff1e03f */
[----:B------:R-:W-:Y:S01]  /*6c20*/  R2UR UR11, R18 ;  /* 0x00000000120b72ca */ /* 0x000fe200000e0000 */
[----:B------:R-:W-:Y:S01]  /*6c30*/  VIADD R13, R13, 0xffffffff ;  /* 0xffffffff0d0d7836 */ /* 0x000fe20000000000 */
[----:B------:R-:W-:Y:S01]  /*6c40*/  R2UR UR40, R5 ;  /* 0x00000000052872ca */ /* 0x000fe200000e0000 */
[----:B------:R-:W-:Y:S01]  /*6c50*/  IMAD R3, R3, 0x2, R7 ;  /* 0x0000000203037824 */ /* 0x000fe200078e0207 */
[----:B------:R-:W-:Y:S01]  /*6c60*/  R2UR UR12, R19 ;  /* 0x00000000130c72ca */ /* 0x000fe200000e0000 */
[----:B------:R-:W-:Y:S01]  /*6c70*/  UIADD3.X UR47, URZ, UR15, URZ, UP0, !UPT ;  /* 0x0000000f3f2f7290 */ /* 0x000fe200087fe43f */
[----:B------:R-:W-:Y:S01]  /*6c80*/  R2UR UR35, R6 ;  /* 0x00000000062372ca */ /* 0x000fe200000e0000 */
[----:B------:R-:W-:Y:S01]  /*6c90*/  UIADD3 UR6, UP1, UR14, 0x1f0, URZ ;  /* 0x000001f00e067890 */ /* 0x000fe2000ff3e03f */
[----:B------:R-:W-:Y:S01]  /*6ca0*/  R2UR UR18, R3 ;  /* 0x00000000031272ca */ /* 0x000fe200000e0000 */
[----:B------:R-:W-:Y:S01]  /*6cb0*/  UIADD3 UR58, UR10, 0x40, URZ ;  /* 0x000000400a3a7890 */ /* 0x000fe2000fffe03f */
[----:B------:R-:W-:Y:S01]  /*6cc0*/  ISETP.GT.AND P2, PT, R13, 0x1, PT ;  /* 0x000000010d00780c */ /* 0x000fe20003f44270 */
[----:B------:R-:W-:Y:S01]  /*6cd0*/  UIADD3 UR50, UR10, 0x80, URZ ;  /* 0x000000800a327890 */ /* 0x000fe2000fffe03f */
[----:B------:R-:W-:Y:S01]  /*6ce0*/  VIADD R4, R4, 0x1 ;  /* 0x0000000104047836 */ /* 0x000fe20000000000 */
[----:B------:R-:W-:Y:S01]  /*6cf0*/  UIADD3 UR42, UR10, 0xc0, URZ ;  /* 0x000000c00a2a7890 */ /* 0x000fe2000fffe03f */
[----:B------:R-:W-:Y:S01]  /*6d00*/  VIADD R12, R12, 0x100 ;  /* 0x000001000c0c7836 */ /* 0x000fe20000000000 */
[----:B------:R-:W-:-:S02]  /*6d10*/  UIADD3 UR8, UR40, 0x180, URZ ;  /* 0x0000018028087890 */ /* 0x000fc4000fffe03f */
[----:B------:R-:W-:Y:S01]  /*6d20*/  UIADD3 UR56, UR40, 0x2180, URZ ;  /* 0x0000218028387890 */ /* 0x000fe2000fffe03f */
[----:B------:R-:W-:Y:S01]  /*6d30*/  ISETP.NE.AND P1, PT, R4, 0x4, PT ;  /* 0x000000040400780c */ /* 0x000fe20003f25270 */
[----:B------:R-:W-:Y:S02]  /*6d40*/  UIADD3 UR48, UR40, 0x4180, URZ ;  /* 0x0000418028307890 */ /* 0x000fe4000fffe03f */
[----:B------:R-:W-:Y:S01]  /*6d50*/  UIADD3 UR40, UR40, 0x6180, URZ ;  /* 0x0000618028287890 */ /* 0x000fe2000fffe03f */
[----:B------:R-:W-:Y:S01]  /*6d60*/  SEL R3, RZ, 0x1, P1 ;  /* 0x00000001ff037807 */ /* 0x000fe20000800000 */
[----:B------:R-:W-:Y:S01]  /*6d70*/  UMOV UR4, 0x0 ;  /* 0x0000000000047882 */ /* 0x000fe20000000000 */
[----:B------:R-:W-:Y:S01]  /*6d80*/  UMOV UR5, 0x10000000 ;  /* 0x1000000000057882 */ /* 0x000fe20000000000 */
[----:B------:R-:W-:Y:S01]  /*6d90*/  UIADD3.X UR7, URZ, UR15, URZ, UP1, !UPT ;  /* 0x0000000f3f077290 */ /* 0x000fe20008ffe43f */
[----:B------:R0:W-:Y:S01]  /*6da0*/  UTMALDG.3D [UR8], [UR46], desc[UR4] ;  /* 0x000004082e0075b4 */ /* 0x0001e20008011000 */
[----:B------:R-:W-:Y:S01]  /*6db0*/  UIADD3 UR32, UR18, 0x20180, URZ ;  /* 0x0002018012207890 */ /* 0x000fe2000fffe03f */
[----:B------:R-:W-:Y:S01]  /*6dc0*/  LOP3.LUT R2, R2, R3, RZ, 0x3c, !PT ;  /* 0x0000000302027212 */ /* 0x000fe200078e3cff */
[----:B------:R-:W-:Y:S01]  /*6dd0*/  UIADD3 UR24, UR18, 0x21980, URZ ;  /* 0x0002198012187890 */ /* 0x000fe2000fffe03f */
[----:B------:R-:W-:Y:S01]  /*6de0*/  SEL R4, R4, RZ, P1 ;  /* 0x000000ff04047207 */ /* 0x000fe20000800000 */
[----:B------:R-:W-:Y:S01]  /*6df0*/  UIADD3 UR16, UR18, 0x23180, URZ ;  /* 0x0002318012107890 */ /* 0x000fe2000fffe03f */
[----:B------:R-:W-:Y:S01]  /*6e00*/  UMOV UR57, UR9 ;  /* 0x0000000900397c82 */ /* 0x000fe20008000000 */
        /* <DEDUP_REMOVED lines=8> */
[----:B------:R1:W-:Y:S01]  /*6e90*/  UTMALDG.3D [UR56], [UR46], desc[UR4] ;  /* 0x000004382e0075b4 */ /* 0x0003e20008011000 */
[----:B------:R-:W-:Y:S01]  /*6ea0*/  UMOV UR23, 0x30000 ;  /* 0x0003000000177882 */ /* 0x000fe20000000000 */
[----:B------:R-:W-:Y:S01]  /*6eb0*/  UMOV UR33, UR9 ;  /* 0x0000000900217c82 */ /* 0x000fe20008000000 */
[----:B------:R-:W-:Y:S01]  /*6ec0*/  UMOV UR34, UR10 ;  /* 0x0000000a00227c82 */ /* 0x000fe20008000000 */
[----:B------:R-:W-:Y:S01]  /*6ed0*/  UMOV UR36, UR12 ;  /* 0x0000000c00247c82 */ /* 0x000fe20008000000 */
[----:B------:R-:W-:Y:S01]  /*6ee0*/  UMOV UR25, UR9 ;  /* 0x0000000900197c82 */ /* 0x000fe20008000000 */
[----:B------:R-:W-:Y:S01]  /*6ef0*/  UMOV UR27, UR35 ;  /* 0x00000023001b7c82 */ /* 0x000fe20008000000 */
[----:B------:R-:W-:Y:S01]  /*6f00*/  UMOV UR28, UR12 ;  /* 0x0000000c001c7c82 */ /* 0x000fe20008000000 */
[----:B0-----:R-:W-:Y:S01]  /*6f10*/  UIADD3 UR8, UR18, 0x24980, URZ ;  /* 0x0002498012087890 */ /* 0x001fe2000fffe03f */
[----:B------:R1:W-:Y:S01]  /*6f20*/  UTMALDG.3D [UR48], [UR46], desc[UR4] ;  /* 0x000004302e0075b4 */ /* 0x0003e20008011000 */
        /* <DEDUP_REMOVED lines=8> */
[----:B------:R1:W-:Y:S01]  /*6fb0*/  UTMALDG.3D.MULTICAST [UR32], [UR6], UR23, desc[UR4] ;  /* 0x00000420060073b4 */ /* 0x0003e20008011817 */
[----:B------:R1:W-:Y:S01]  /*6fc0*/  UTMALDG.3D.MULTICAST [UR24], [UR6], UR23, desc[UR4] ;  /* 0x00000418060073b4 */ /* 0x0003e20008011817 */
[----:B------:R1:W-:Y:S01]  /*6fd0*/  UTMALDG.3D.MULTICAST [UR16], [UR6], UR23, desc[UR4] ;  /* 0x00000410060073b4 */ /* 0x0003e20008011817 */
[----:B------:R1:W-:Y:S02]  /*6fe0*/  UTMALDG.3D.MULTICAST [UR8], [UR6], UR23, desc[UR4] ;  /* 0x00000408060073b4 */ /* 0x0003e40008011817 */
[----:B-1----:R-:W-:Y:S05]  /*6ff0*/  @P2 BRA `(.L_x_93) ;  /* 0xfffffff800b02947 */ /* 0x002fea000383ffff */
.L_x_89:
[----:B------:R-:W-:Y:S05]  /*7000*/  BSYNC B1 ;  /* 0x0000000000017941 */ /* 0x000fea0003800000 */
.L_x_88:
[----:B------:R-:W-:Y:S01]  /*7010*/  LOP3.LUT P4, RZ, R9, 0xff, RZ, 0xc0, !PT ;  /* 0x000000ff09ff7812 */ /* 0x000fe2000788c0ff */
[----:B------:R-:W-:Y:S01]  /*7020*/  VIADD R0, R0, UR38 ;  /* 0x0000002600007c36 */ /* 0x000fe20008000000 */
[----:B------:R-:W-:Y:S01]  /*7030*/  ULDC.64 UR4, c[0x0][0x650] ;  /* 0x0001940000047ab9 */ /* 0x000fe20000000a00 */
[----:B------:R-:W-:Y:S01]  /*7040*/  BSSY B1, `(.L_x_94) ;  /* 0x000006f000017945 */ /* 0x000fe20003800000 */
[----:B------:R-:W-:Y:S01]  /*7050*/  IMAD.MOV.U32 R18, RZ, RZ, -0x1 ;  /* 0xffffffffff127424 */ /* 0x000fe200078e00ff */
[----:B------:R-:W-:Y:S01]  /*7060*/  PRMT R9, RZ, 0x7610, R9 ;  /* 0x00007610ff097816 */ /* 0x000fe20000000009 */
[----:B------:R-:W-:Y:S01]  /*7070*/  IMAD.MOV.U32 R19, RZ, RZ, -0x1 ;  /* 0xffffffffff137424 */ /* 0x000fe200078e00ff */
[C---:B------:R-:W-:Y:S02]  /*7080*/  ISETP.GT.U32.AND P1, PT, R0.reuse, 0x3, PT ;  /* 0x000000030000780c */ /* 0x040fe40003f24070 */
[----:B------:R-:W-:Y:S02]  /*7090*/  SHF.R.U32.HI R2, RZ, 0x2, R0 ;  /* 0x00000002ff027819 */ /* 0x000fe40000011600 */
[----:B------:R-:W-:-:S02]  /*70a0*/  LOP3.LUT R0, R0, 0x3, RZ, 0xc0, !PT ;  /* 0x0000000300007812 */ /* 0x000fc400078ec0ff */
[----:B------:R-:W0:Y:S01]  /*70b0*/  @P4 S2R R4, SR_CgaCtaId ;  /* 0x0000000000044919 */ /* 0x000e220000008800 */
[----:B------:R-:W-:Y:S02]  /*70c0*/  @P4 MOV R3, 0x400 ;  /* 0x0000040000034802 */ /* 0x000fe40000000f00 */
[----:B------:R-:W-:-:S04]  /*70d0*/  LOP3.LUT R2, R2, 0x1, RZ, 0xc0, !PT ;  /* 0x0000000102027812 */ /* 0x000fc800078ec0ff */
[----:B------:R-:W-:Y:S02]  /*70e0*/  ISETP.NE.U32.AND P2, PT, R2, 0x1, PT ;  /* 0x000000010200780c */ /* 0x000fe40003f45070 */
[----:B0-----:R-:W-:Y:S01]  /*70f0*/  @P4 LEA R3, R4, R3, 0x18 ;  /* 0x0000000304034211 */ /* 0x001fe200078ec0ff */
[----:B------:R-:W-:-:S03]  /*7100*/  IMAD.U32 R4, RZ, RZ, UR38 ;  /* 0x00000026ff047e24 */ /* 0x000fc6000f8e00ff */
[----:B------:R0:W-:Y:S01]  /*7110*/  @P4 SYNCS.ARRIVE.TRANS64.A1T0 RZ, [R3+URZ+0x78], RZ ;  /* 0x000078ff03ff49a7 */ /* 0x0001e2000810003f */
[----:B------:R-:W-:Y:S02]  /*7120*/  IADD3 R16, P4, R16, UR54, RZ ;  /* 0x0000003610107c10 */ /* 0x000fe4000ff9e0ff */
[----:B------:R-:W-:Y:S02]  /*7130*/  ISETP.LT.U32.AND P1, PT, R4, 0x4, P1 ;  /* 0x000000040400780c */ /* 0x000fe40000f21070 */
[----:B------:R-:W-:Y:S02]  /*7140*/  IADD3.X R17, R17, UR37, RZ, P4, !PT ;  /* 0x0000002511117c10 */ /* 0x000fe4000a7fe4ff */
[----:B------:R-:W-:Y:S02]  /*7150*/  ISETP.GE.U32.AND P4, PT, R16, UR4, PT ;  /* 0x0000000410007c0c */ /* 0x000fe4000bf86070 */
[----:B0-----:R-:W-:Y:S02]  /*7160*/  SEL R3, RZ, 0x1, !P1 ;  /* 0x00000001ff037807 */ /* 0x001fe40004800000 */
[----:B------:R-:W-:-:S02]  /*7170*/  ISETP.GE.U32.AND.EX P1, PT, R17, UR5, PT, P4 ;  /* 0x0000000511007c0c */ /* 0x000fc4000bf26140 */
[----:B------:R-:W-:-:S04]  /*7180*/  ISETP.GT.U32.AND P2, PT, R4, 0x3, !P2 ;  /* 0x000000030400780c */ /* 0x000fc80005744070 */
[----:B------:R-:W-:-:S04]  /*7190*/  SEL R2, RZ, 0x1, !P2 ;  /* 0x00000001ff027807 */ /* 0x000fc80005000000 */
[--C-:B------:R-:W-:Y:S01]  /*71a0*/  LOP3.LUT R8, R2, R8, R3.reuse, 0x96, !PT ;  /* 0x0000000802087212 */ /* 0x100fe200078e9603 */
[----:B------:R-:W-:Y:S01]  /*71b0*/  IMAD.MOV.U32 R2, RZ, RZ, -0x1 ;  /* 0xffffffffff027424 */ /* 0x000fe200078e00ff */
[----:B------:R-:W-:Y:S01]  /*71c0*/  PRMT R3, RZ, 0x7610, R3 ;  /* 0x00007610ff037816 */ /* 0x000fe20000000003 */
[----:B------:R-:W-:Y:S06]  /*71d0*/  @P1 BRA `(.L_x_95) ;  /* 0x0000000400541947 */ /* 0x000fec0003800000 */
[----:B------:R-:W0:Y:S01]  /*71e0*/  S2UR UR4, SR_CTAID.X ;  /* 0x00000000000479c3 */ /* 0x000e220000002500 */
[----:B------:R-:W-:Y:S01]  /*71f0*/  ULDC.64 UR6, c[0x0][0x628] ;  /* 0x00018a0000067ab9 */ /* 0x000fe20000000a00 */
[----:B------:R-:W-:Y:S01]  /*7200*/  ULDC UR5, c[0x0][0x150] ;  /* 0x0000540000057ab9 */ /* 0x000fe20000000800 */
[----:B------:R-:W-:Y:S01]  /*7210*/  ISETP.NE.U32.AND P1, PT, RZ, UR6, PT ;  /* 0x00000006ff007c0c */ /* 0x000fe2000bf25070 */
[----:B------:R-:W-:Y:S01]  /*7220*/  ULDC UR8, c[0x0][0x630] ;  /* 0x00018c0000087ab9 */ /* 0x000fe20000000800 */
[----:B------:R-:W-:Y:S01]  /*7230*/  ULDC UR10, c[0x0][0x154] ;  /* 0x00005500000a7ab9 */ /* 0x000fe20000000800 */
[----:B------:R-:W-:Y:S01]  /*7240*/  IMAD.MOV.U32 R2, RZ, RZ, R16 ;  /* 0x000000ffff027224 */ /* 0x000fe200078e0010 */
[----:B------:R-:W-:Y:S01]  /*7250*/  ISETP.NE.AND.EX P1, PT, RZ, UR7, PT, P1 ;  /* 0x00000007ff007c0c */ /* 0x000fe2000bf25310 */
[----:B------:R-:W1:Y:S01]  /*7260*/  S2UR UR9, SR_CTAID.Y ;  /* 0x00000000000979c3 */ /* 0x000e620000002600 */
[----:B0-----:R-:W-:-:S05]  /*7270*/  I2FP.F32.U32 R3, UR4 ;  /* 0x0000000400037c45 */ /* 0x001fca0008201000 */
[----:B------:R-:W-:Y:S01]  /*7280*/  FMUL R10, R3, UR5 ;  /* 0x00000005030a7c20 */ /* 0x000fe20008400000 */
[----:B------:R-:W-:-:S05]  /*7290*/  IMAD.MOV.U32 R3, RZ, RZ, R17 ;  /* 0x000000ffff037224 */ /* 0x000fca00078e0011 */
[----:B------:R-:W-:Y:S05]  /*72a0*/  @!P1 BRA `(.L_x_96) ;  /* 0x0000000000289947 */ /* 0x000fea0003800000 */
[----:B------:R-:W-:Y:S02]  /*72b0*/  ULDC UR5, c[0x0][0x634] ;  /* 0x00018d0000057ab9 */ /* 0x000fe40000000800 */
[----:B------:R-:W-:-:S05]  /*72c0*/  IADD3 R7, P1, R16, UR5, RZ ;  /* 0x0000000510077c10 */ /* 0x000fca000ff3e0ff */
[----:B------:R-:W-:-:S04]  /*72d0*/  IMAD.X R13, RZ, RZ, R17, P1 ;  /* 0x000000ffff0d7224 */ /* 0x000fc800008e0611 */
[----:B------:R-:W-:-:S04]  /*72e0*/  IMAD.WIDE.U32 R4, R13, UR6, RZ ;  /* 0x000000060d047c25 */ /* 0x000fc8000f8e00ff */
[----:B------:R-:W-:-:S04]  /*72f0*/  IMAD.WIDE.U32 R4, P1, R7, UR7, R4 ;  /* 0x0000000707047c25 */ /* 0x000fc8000f820004 */
[----:B------:R-:W-:-:S04]  /*7300*/  IMAD.WIDE.U32 R6, R7, UR6, RZ ;  /* 0x0000000607067c25 */ /* 0x000fc8000f8e00ff */
[----:B------:R-:W-:Y:S01]  /*7310*/  IMAD.X R3, RZ, RZ, RZ, P1 ;  /* 0x000000ffff037224 */ /* 0x000fe200008e06ff */
[----:B------:R-:W-:Y:S01]  /*7320*/  IADD3 RZ, P1, R7, R4, RZ ;  /* 0x0000000407ff7210 */ /* 0x000fe20007f3e0ff */
[----:B------:R-:W-:-:S04]  /*7330*/  IMAD.MOV.U32 R2, RZ, RZ, R5 ;  /* 0x000000ffff027224 */ /* 0x000fc800078e0005 */
[----:B------:R-:W-:-:S08]  /*7340*/  IMAD.WIDE.U32.X R2, R13, UR7, R2, P1 ;  /* 0x000000070d027c25 */ /* 0x000fd000088e0402 */
.L_x_96:
[--C-:B------:R-:W-:Y:S01]  /*7350*/  SHF.R.U64 R19, R2, UR8, R3.reuse ;  /* 0x0000000802137c19 */ /* 0x100fe20008001203 */
[----:B------:R-:W0:Y:S01]  /*7360*/  F2I.U32.TRUNC.NTZ R10, R10 ;  /* 0x0000000a000a7305 */ /* 0x000e22000020f000 */
[----:B------:R-:W-:Y:S01]  /*7370*/  SHF.R.U32.HI R2, RZ, UR8, R3 ;  /* 0x00000008ff027c19 */ /* 0x000fe20008011603 */
[----:B------:R-:W-:Y:S01]  /*7380*/  ULDC.64 UR6, c[0x0][0x620] ;  /* 0x0001880000067ab9 */ /* 0x000fe20000000a00 */
[----:B------:R-:W-:Y:S01]  /*7390*/  IADD3 R5, P1, RZ, -R19, RZ ;  /* 0x80000013ff057210 */ /* 0x000fe20007f3e0ff */
[----:B------:R-:W-:Y:S01]  /*73a0*/  ULDC UR8, c[0x0][0x658] ;  /* 0x0001960000087ab9 */ /* 0x000fe20000000800 */
[----:B-1----:R-:W-:Y:S01]  /*73b0*/  I2FP.F32.U32 R4, UR9 ;  /* 0x0000000900047c45 */ /* 0x002fe20008201000 */
[----:B------:R-:W-:Y:S02]  /*73c0*/  ULDC UR12, c[0x0][0x648] ;  /* 0x00019200000c7ab9 */ /* 0x000fe40000000800 */
[----:B------:R-:W-:Y:S02]  /*73d0*/  IMAD.X R2, RZ, RZ, ~R2, P1 ;  /* 0x000000ffff027224 */ /* 0x000fe400008e0e02 */
[----:B------:R-:W-:Y:S01]  /*73e0*/  FMUL R6, R4, UR10 ;  /* 0x0000000a04067c20 */ /* 0x000fe20008400000 */
[----:B------:R-:W-:Y:S01]  /*73f0*/  ULDC.64 UR10, c[0x0][0x640] ;  /* 0x00019000000a7ab9 */ /* 0x000fe20000000a00 */
[----:B------:R-:W-:Y:S01]  /*7400*/  IMAD R4, R2, UR6, RZ ;  /* 0x0000000602047c24 */ /* 0x000fe2000f8e02ff */
[----:B------:R-:W-:Y:S01]  /*7410*/  ISETP.NE.U32.AND P1, PT, RZ, UR10, PT ;  /* 0x0000000aff007c0c */ /* 0x000fe2000bf25070 */
[C---:B------:R-:W-:Y:S01]  /*7420*/  IMAD.WIDE.U32 R2, R5.reuse, UR6, R16 ;  /* 0x0000000605027c25 */ /* 0x040fe2000f8e0010 */
[----:B0-----:R-:W-:Y:S01]  /*7430*/  R2UR UR5, R10 ;  /* 0x000000000a0572ca */ /* 0x001fe200000e0000 */
[----:B------:R-:W0:Y:S01]  /*7440*/  F2I.U32.TRUNC.NTZ R6, R6 ;  /* 0x0000000600067305 */ /* 0x000e22000020f000 */
[----:B------:R-:W1:Y:S01]  /*7450*/  LDC R10, c[0x0][0x610] ;  /* 0x00018400ff0a7b82 */ /* 0x000e620000000800 */
[----:B------:R-:W-:Y:S01]  /*7460*/  IMAD R5, R5, UR7, R4 ;  /* 0x0000000705057c24 */ /* 0x000fe2000f8e0204 */
[----:B------:R-:W-:Y:S01]  /*7470*/  ULDC UR6, c[0x0][0x618] ;  /* 0x0001860000067ab9 */ /* 0x000fe20000000800 */
[----:B------:R-:W-:-:S02]  /*7480*/  ISETP.NE.AND.EX P1, PT, RZ, UR11, PT, P1 ;  /* 0x0000000bff007c0c */ /* 0x000fc4000bf25310 */
[----:B------:R-:W-:-:S05]  /*7490*/  IMAD.IADD R3, R3, 0x1, R5 ;  /* 0x0000000103037824 */ /* 0x000fca00078e0205 */
[--C-:B------:R-:W-:Y:S02]  /*74a0*/  SHF.R.U64 R12, R2, UR6, R3.reuse ;  /* 0x00000006020c7c19 */ /* 0x100fe40008001203 */
[----:B------:R-:W-:Y:S01]  /*74b0*/  SHF.R.U32.HI R3, RZ, UR6, R3 ;  /* 0x00000006ff037c19 */ /* 0x000fe20008011603 */
[----:B------:R-:W-:Y:S01]  /*74c0*/  ULDC UR6, c[0x0][0x608] ;  /* 0x0001820000067ab9 */ /* 0x000fe20000000800 */
[----:B0-----:R-:W-:Y:S02]  /*74d0*/  R2UR UR7, R6 ;  /* 0x00000000060772ca */ /* 0x001fe400000e0000 */
[--C-:B------:R-:W-:Y:S02]  /*74e0*/  SHF.R.U64 R14, R12, UR6, R3.reuse ;  /* 0x000000060c0e7c19 */ /* 0x100fe40008001203 */
[----:B------:R-:W-:Y:S01]  /*74f0*/  SHF.R.U32.HI R3, RZ, UR6, R3 ;  /* 0x00000006ff037c19 */ /* 0x000fe20008011603 */
[----:B------:R-:W-:-:S03]  /*7500*/  UIADD3 UR6, -UR5, URZ, URZ ;  /* 0x0000003f05067290 */ /* 0x000fc6000fffe13f */
[--C-:B------:R-:W-:Y:S01]  /*7510*/  SHF.R.U64 R15, R14, UR8, R3.reuse ;  /* 0x000000080e0f7c19 */ /* 0x100fe20008001203 */
[----:B------:R-:W-:Y:S01]  /*7520*/  ULDC UR5, c[0x0][0x144] ;  /* 0x0000510000057ab9 */ /* 0x000fe20000000800 */
[----:B------:R-:W-:-:S03]  /*7530*/  SHF.R.U32.HI R3, RZ, UR8, R3 ;  /* 0x00000008ff037c19 */ /* 0x000fc60008011603 */
[----:B------:R-:W-:Y:S01]  /*7540*/  IMAD.MOV.U32 R2, RZ, RZ, R15 ;  /* 0x000000ffff027224 */ /* 0x000fe200078e000f */
[----:B------:R-:W-:Y:S06]  /*7550*/  @!P1 BRA `(.L_x_97) ;  /* 0x0000000000289947 */ /* 0x000fec0003800000 */
        /* <DEDUP_REMOVED lines=10> */
.L_x_97:
[----:B------:R-:W-:Y:S01]  /*7600*/  UISETP.NE.AND UP0, UPT, UR45, URZ, UPT ;  /* 0x0000003f2d00728c */ /* 0x000fe2000bf05270 */
[----:B------:R-:W-:Y:S01]  /*7610*/  SHF.R.U64 R3, R2, UR12, R3 ;  /* 0x0000000c02037c19 */ /* 0x000fe20008001203 */
[----:B------:R-:W-:Y:S01]  /*7620*/  UIADD3 UR7, -UR7, URZ, URZ ;  /* 0x0000003f07077290 */ /* 0x000fe2000fffe13f */
[----:B------:R-:W-:Y:S01]  /*7630*/  LOP3.LUT R2, R14, UR22, RZ, 0xc0, !PT ;  /* 0x000000160e027c12 */ /* 0x000fe2000f8ec0ff */
[----:B------:R-:W-:Y:S01]  /*7640*/  UIMAD UR4, UR5, UR6, UR4 ;  /* 0x00000006050472a4 */ /* 0x000fe2000f8e0204 */
[----:B------:R-:W-:Y:S01]  /*7650*/  LOP3.LUT R5, R12, UR13, RZ, 0xc0, !PT ;  /* 0x0000000d0c057c12 */ /* 0x000fe2000f8ec0ff */
[----:B------:R-:W-:Y:S01]  /*7660*/  IMAD.MOV R4, RZ, RZ, -R3 ;  /* 0x000000ffff047224 */ /* 0x000fe200078e0a03 */
[----:B------:R-:W-:Y:S01]  /*7670*/  ULDC UR5, c[0x0][0x148] ;  /* 0x0000520000057ab9 */ /* 0x000fe20000000800 */
[----:B------:R-:W-:Y:S01]  /*7680*/  IMAD R3, R3, UR21, R2 ;  /* 0x0000001503037c24 */ /* 0x000fe2000f8e0202 */
[----:B------:R-:W-:Y:S02]  /*7690*/  PLOP3.LUT P1, PT, PT, PT, UP0, 0x80, 0x0 ;  /* 0x000000000000781c */ /* 0x000fe40003f2f008 */
[----:B------:R-:W-:-:S03]  /*76a0*/  @UP0 UIMAD UR4, UR5, UR7, UR9 ;  /* 0x00000007050402a4 */ /* 0x000fc6000f8e0209 */
[----:B------:R-:W-:Y:S02]  /*76b0*/  ULDC UR5, c[0x0][0x638] ;  /* 0x00018e0000057ab9 */ /* 0x000fe40000000800 */
[----:B------:R-:W-:Y:S02]  /*76c0*/  IMAD R2, R4, UR5, R15 ;  /* 0x0000000504027c24 */ /* 0x000fe4000f8e020f */
[----:B-1----:R-:W-:Y:S01]  /*76d0*/  IMAD R10, R3, R10, UR4 ;  /* 0x00000004030a7e24 */ /* 0x002fe2000f8e020a */
[----:B------:R-:W-:Y:S01]  /*76e0*/  ULDC UR4, c[0x0][0x600] ;  /* 0x0001800000047ab9 */ /* 0x000fe20000000800 */
[----:B------:R-:W-:Y:S02]  /*76f0*/  IMAD.MOV.U32 R3, RZ, RZ, 0x1 ;  /* 0x00000001ff037424 */ /* 0x000fe400078e00ff */
[----:B------:R-:W-:-:S05]  /*7700*/  IMAD R5, R2, UR4, R5 ;  /* 0x0000000402057c24 */ /* 0x000fca000f8e0205 */
[----:B------:R-:W-:Y:S02]  /*7710*/  SEL R2, R5, R10, !P1 ;  /* 0x0000000a05027207 */ /* 0x000fe40004800000 */
[----:B------:R-:W-:-:S07]  /*7720*/  SEL R18, R10, R5, !P1 ;  /* 0x000000050a127207 */ /* 0x000fce0004800000 */
.L_x_95:
[----:B------:R-:W-:Y:S05]  /*7730*/  BSYNC B1 ;  /* 0x0000000000017941 */ /* 0x000fea0003800000 */
.L_x_94:
[----:B------:R-:W-:-:S13]  /*7740*/  LOP3.LUT P1, RZ, R3, 0xff, RZ, 0xc0, !PT ;  /* 0x000000ff03ff7812 */ /* 0x000fda000782c0ff */
[----:B------:R-:W-:Y:S05]  /*7750*/  @P1 BRA `(.L_x_98) ;  /* 0xfffffff000a01947 */ /* 0x000fea000383ffff */
[----:B------:R-:W-:Y:S05]  /*7760*/  BSYNC B0 ;  /* 0x0000000000007941 */ /* 0x000fea0003800000 */
.L_x_86:
[----:B------:R-:W-:-:S03]  /*7770*/  UMOV UR4, 0xffffffff ;  /* 0xffffffff00047882 */ /* 0x000fc60000000000 */
[----:B------:R-:W-:Y:S05]  /*7780*/  BRA.DIV UR4, `(.L_x_99) ;  /* 0x0000000604447947 */ /* 0x000fea000b800000 */
[----:B------:R-:W-:-:S13]  /*7790*/  ELECT P6, URZ, PT ;  /* 0x00000000003f782f */ /* 0x000fda00038c0000 */
.L_x_115:
[----:B------:R-:W-:Y:S04]  /*77a0*/  BSSY B0, `(.L_x_100) ;  /* 0x000002c000007945 */ /* 0x000fe80003800000 */
[----:B------:R-:W-:Y:S05]  /*77b0*/  @!P6 BRA `(.L_x_101) ;  /* 0x0000000000a8e947 */ /* 0x000fea0003800000 */
[----:B------:R-:W-:-:S04]  /*77c0*/  ULOP3.LUT UR4, UR39, 0x2, URZ, 0xfc, !UPT ;  /* 0x0000000227047892 */ /* 0x000fc8000f8efc3f */
[----:B------:R-:W-:-:S06]  /*77d0*/  UISETP.NE.AND UP0, UPT, UR4, 0x3, UPT ;  /* 0x000000030400788c */ /* 0x000fcc000bf05270 */
[----:B------:R-:W-:-:S13]  /*77e0*/  PLOP3.LUT P0, PT, PT, PT, UP0, 0x80, 0x0 ;  /* 0x000000000000781c */ /* 0x000fda0003f0f008 */
[----:B------:R-:W-:Y:S05]  /*77f0*/  @!P0 BRA `(.L_x_102) ;  /* 0x0000000000048947 */ /* 0x000fea0003800000 */
[----:B------:R-:W-:Y:S01]  /*7800*/  BPT.TRAP 0x1 ;  /* 0x000000040000795c */ /* 0x000fe20000300000 */
.L_x_102:
[----:B------:R-:W0:Y:S01]  /*7810*/  S2R R3, SR_CgaCtaId ;  /* 0x0000000000037919 */ /* 0x000e220000008800 */
[----:B------:R-:W-:-:S04]  /*7820*/  MOV R2, 0x400 ;  /* 0x0000040000027802 */ /* 0x000fc80000000f00 */
[----:B0-----:R-:W-:Y:S02]  /*7830*/  LEA R3, R3, R2, 0x18 ;  /* 0x0000000203037211 */ /* 0x001fe400078ec0ff */
[----:B------:R-:W-:-:S03]  /*7840*/  SHF.L.U32 R2, R8, 0x1f, RZ ;  /* 0x0000001f08027819 */ /* 0x000fc600000006ff */
[----:B------:R-:W-:-:S04]  /*7850*/  VIADD R3, R3, 0x20 ;  /* 0x0000002003037836 */ /* 0x000fc80000000000 */
[C---:B------:R-:W-:Y:S02]  /*7860*/  IMAD R7, R0.reuse, 0x8, R3 ;  /* 0x0000000800077824 */ /* 0x040fe400078e0203 */
[----:B------:R-:W-:Y:S02]  /*7870*/  VIADD R0, R0, 0x1 ;  /* 0x0000000100007836 */ /* 0x000fe40000000000 */
[----:B------:R-:W0:Y:S03]  /*7880*/  SYNCS.PHASECHK.TRANS64.TRYWAIT P0, [R7+URZ], R2 ;  /* 0x00000002070075a7 */ /* 0x000e26000800017f */
[----:B------:R-:W-:-:S04]  /*7890*/  ISETP.NE.AND P1, PT, R0, 0x4, PT ;  /* 0x000000040000780c */ /* 0x000fc80003f25270 */
[----:B------:R-:W-:Y:S02]  /*78a0*/  SEL R5, RZ, 0x1, P1 ;  /* 0x00000001ff057807 */ /* 0x000fe40000800000 */
[----:B------:R-:W-:Y:S02]  /*78b0*/  SEL R0, R0, RZ, P1 ;  /* 0x000000ff00007207 */ /* 0x000fe40000800000 */
[----:B------:R-:W-:-:S03]  /*78c0*/  LOP3.LUT R5, R8, R5, RZ, 0x3c, !PT ;  /* 0x0000000508057212 */ /* 0x000fc600078e3cff */
[----:B------:R-:W-:Y:S01]  /*78d0*/  IMAD R9, R0, 0x8, R3 ;  /* 0x0000000800097824 */ /* 0x000fe200078e0203 */
[----:B------:R-:W-:Y:S01]  /*78e0*/  SHF.L.U32 R4, R5, 0x1f, RZ ;  /* 0x0000001f05047819 */ /* 0x000fe200000006ff */
[----:B0-----:R-:W-:Y:S06]  /*78f0*/  @!P0 BRA `(.L_x_103) ;  /* 0x0000000400088947 */ /* 0x001fec0003800000 */
.L_x_116:
[----:B------:R-:W1:Y:S01]  /*7900*/  SYNCS.PHASECHK.TRANS64.TRYWAIT P0, [R9+URZ], R4 ;  /* 0x00000004090075a7 */ /* 0x000e62000800017f */
[----:B------:R-:W-:-:S05]  /*7910*/  VIADD R0, R0, 0x1 ;  /* 0x0000000100007836 */ /* 0x000fca0000000000 */
[----:B------:R-:W-:-:S04]  /*7920*/  ISETP.NE.AND P1, PT, R0, 0x4, PT ;  /* 0x000000040000780c */ /* 0x000fc80003f25270 */
[----:B0-----:R-:W-:Y:S02]  /*7930*/  SEL R2, RZ, 0x1, P1 ;  /* 0x00000001ff027807 */ /* 0x001fe40000800000 */
[----:B------:R-:W-:Y:S02]  /*7940*/  SEL R0, R0, RZ, P1 ;  /* 0x000000ff00007207 */ /* 0x000fe40000800000 */
[----:B------:R-:W-:-:S03]  /*7950*/  LOP3.LUT R7, R5, R2, RZ, 0x3c, !PT ;  /* 0x0000000205077212 */ /* 0x000fc600078e3cff */
[----:B------:R-:W-:Y:S01]  /*7960*/  IMAD R6, R0, 0x8, R3 ;  /* 0x0000000800067824 */ /* 0x000fe200078e0203 */
[----:B------:R-:W-:Y:S01]  /*7970*/  SHF.L.U32 R5, R7, 0x1f, RZ ;  /* 0x0000001f07057819 */ /* 0x000fe200000006ff */
[----:B-1----:R-:W-:Y:S06]  /*7980*/  @!P0 BRA `(.L_x_104) ;  /* 0x0000000000f88947 */ /* 0x002fec0003800000 */
.L_x_117:
[----:B------:R-:W1:Y:S01]  /*7990*/  SYNCS.PHASECHK.TRANS64.TRYWAIT P0, [R6+URZ], R5 ;  /* 0x00000005060075a7 */ /* 0x000e62000800017f */
[----:B------:R-:W-:-:S05]  /*79a0*/  VIADD R0, R0, 0x1 ;  /* 0x0000000100007836 */ /* 0x000fca0000000000 */
[----:B------:R-:W-:-:S04]  /*79b0*/  ISETP.NE.AND P1, PT, R0, 0x4, PT ;  /* 0x000000040000780c */ /* 0x000fc80003f25270 */
[----:B------:R-:W-:Y:S02]  /*79c0*/  SEL R2, RZ, 0x1, P1 ;  /* 0x00000001ff027807 */ /* 0x000fe40000800000 */
[----:B------:R-:W-:Y:S02]  /*79d0*/  SEL R0, R0, RZ, P1 ;  /* 0x000000ff00007207 */ /* 0x000fe40000800000 */
[----:B------:R-:W-:Y:S01]  /*79e0*/  LOP3.LUT R2, R7, R2, RZ, 0x3c, !PT ;  /* 0x0000000207027212 */ /* 0x000fe200078e3cff */
[----:B-1----:R-:W-:Y:S06]  /*79f0*/  @!P0 BRA `(.L_x_105) ;  /* 0x0000000000f08947 */ /* 0x002fec0003800000 */
.L_x_118:
[----:B------:R-:W-:Y:S01]  /*7a00*/  IMAD R3, R0, 0x8, R3 ;  /* 0x0000000800037824 */ /* 0x000fe200078e0203 */
[----:B------:R-:W-:-:S07]  /*7a10*/  SHF.L.U32 R0, R2, 0x1f, RZ ;  /* 0x0000001f02007819 */ /* 0x000fce00000006ff */
.L_x_106:
[----:B--2---:R2:W3:Y:S02]  /*7a20*/  SYNCS.PHASECHK.TRANS64.TRYWAIT P0, [R3+URZ], R0 ;  /* 0x00000000030075a7 */ /* 0x0044e4000800017f */
[----:B---3--:R-:W-:Y:S05]  /*7a30*/  @!P0 NANOSLEEP.SYNCS 0x989680 ;  /* 0x009896800000895d */ /* 0x008fea0003900000 */
[----:B------:R-:W3:Y:S02]  /*7a40*/  @!P0 SYNCS.PHASECHK.TRANS64 P0, [R3+URZ], R0 ;  /* 0x00000000030085a7 */ /* 0x000ee4000800007f */
[----:B---3--:R-:W-:Y:S05]  /*7a50*/  @!P0 BRA `(.L_x_106) ;  /* 0xfffffffc00f08947 */ /* 0x008fea000383ffff */
.L_x_101:
[----:B------:R-:W-:Y:S05]  /*7a60*/  BSYNC B0 ;  /* 0x0000000000007941 */ /* 0x000fea0003800000 */
.L_x_100:
[----:B------:R-:W-:Y:S05]  /*7a70*/  EXIT ;  /* 0x000000000000794d */ /* 0x000fea0003800000 */
.L_x_18:
[----:B0-----:R0:W1:Y:S02]  /*7a80*/  SYNCS.PHASECHK.TRANS64.TRYWAIT P0, [R55+URZ], R0 ;  /* 0x00000000370075a7 */ /* 0x001064000800017f */
[----:B-1----:R-:W-:Y:S05]  /*7a90*/  @!P0 NANOSLEEP.SYNCS 0x989680 ;  /* 0x009896800000895d */ /* 0x002fea0003900000 */
[----:B------:R-:W1:Y:S02]  /*7aa0*/  @!P0 SYNCS.PHASECHK.TRANS64 P0, [R55+URZ], R0 ;  /* 0x00000000370085a7 */ /* 0x000e64000800007f */
[----:B-1----:R-:W-:Y:S05]  /*7ab0*/  @!P0 BRA `(.L_x_18) ;  /* 0xfffffffc00f08947 */ /* 0x002fea000383ffff */
[----:B------:R-:W-:Y:S05]  /*7ac0*/  BRA `(.L_x_107) ;  /* 0xffffff9c00647947 */ /* 0x000fea000383ffff */
.L_x_23:
[----:B-1----:R1:W2:Y:S02]  /*7ad0*/  SYNCS.PHASECHK.TRANS64.TRYWAIT P1, [R3+URZ], R0 ;  /* 0x00000000030075a7 */ /* 0x0022a4000802017f */
[----:B--2---:R-:W-:Y:S05]  /*7ae0*/  @!P1 NANOSLEEP.SYNCS 0x989680 ;  /* 0x009896800000995d */ /* 0x004fea0003900000 */
[----:B------:R-:W2:Y:S02]  /*7af0*/  @!P1 SYNCS.PHASECHK.TRANS64 P1, [R3+URZ], R0 ;  /* 0x00000000030095a7 */ /* 0x000ea4000802007f */
[----:B--2---:R-:W-:Y:S05]  /*7b00*/  @!P1 BRA `(.L_x_23) ;  /* 0xfffffffc00f09947 */ /* 0x004fea000383ffff */
[----:B------:R-:W-:Y:S05]  /*7b10*/  BRA `(.L_x_22) ;  /* 0xffffff9c00cc7947 */ /* 0x000fea000383ffff */
.L_x_28:
[----:B-1----:R-:W-:-:S04]  /*7b20*/  IMAD.U32 R5, RZ, RZ, UR4 ;  /* 0x00000004ff057e24 */ /* 0x002fc8000f8e00ff */
[----:B------:R1:W2:Y:S03]  /*7b30*/  SYNCS.PHASECHK.TRANS64.TRYWAIT P1, [R5+URZ], R4 ;  /* 0x00000004050075a7 */ /* 0x0002a6000802017f */
[----:B--2---:R-:W-:Y:S05]  /*7b40*/  @!P1 NANOSLEEP.SYNCS 0x989680 ;  /* 0x009896800000995d */ /* 0x004fea0003900000 */
[----:B------:R-:W2:Y:S02]  /*7b50*/  @!P1 SYNCS.PHASECHK.TRANS64 P1, [R5+URZ], R4 ;  /* 0x00000004050095a7 */ /* 0x000ea4000802007f */
[----:B--2---:R-:W-:Y:S05]  /*7b60*/  @!P1 BRA `(.L_x_28) ;  /* 0xfffffffc00ec9947 */ /* 0x004fea000383ffff */
[----:B------:R-:W-:Y:S05]  /*7b70*/  BRA `(.L_x_27) ;  /* 0xffffffb000d47947 */ /* 0x000fea000383ffff */
.L_x_34:
[----:B0-----:R0:W1:Y:S02]  /*7b80*/  SYNCS.PHASECHK.TRANS64.TRYWAIT P0, [R55+URZ+0x10], R0 ;  /* 0x00001000370075a7 */ /* 0x001064000800017f */
[----:B-1----:R-:W-:Y:S05]  /*7b90*/  @!P0 NANOSLEEP.SYNCS 0x989680 ;  /* 0x009896800000895d */ /* 0x002fea0003900000 */
[----:B------:R-:W1:Y:S02]  /*7ba0*/  @!P0 SYNCS.PHASECHK.TRANS64 P0, [R55+URZ+0x10], R0 ;  /* 0x00001000370085a7 */ /* 0x000e64000800007f */
[----:B-1----:R-:W-:Y:S05]  /*7bb0*/  @!P0 BRA `(.L_x_34) ;  /* 0xfffffffc00f08947 */ /* 0x002fea000383ffff */
[----:B------:R-:W-:Y:S05]  /*7bc0*/  BRA `(.L_x_108) ;  /* 0xffffffc800747947 */ /* 0x000fea000383ffff */
.L_x_87:
[----:B------:R-:W-:Y:S01]  /*7bd0*/  BSSY B1, `(.L_x_109) ;  /* 0x0000006000017945 */ /* 0x000fe20003800000 */
[----:B------:R-:W-:-:S07]  /*7be0*/  IMAD.MOV.U32 R15, RZ, RZ, -0x1 ;  /* 0xffffffffff0f7424 */ /* 0x000fce00078e00ff */
[----:B-----5:R-:W-:Y:S05]  /*7bf0*/  WARPSYNC.COLLECTIVE R15, `(.L_x_110) ;  /* 0x000000000f0c7348 */ /* 0x020fea0003c00000 */
[----:B------:R-:W-:Y:S02]  /*7c00*/  ELECT P6, UR62, PT ;  /* 0x00000000003e782f */ /* 0x000fe400038c0000 */
[----:B------:R-:W-:Y:S01]  /*7c10*/  MOV R14, UR62 ;  /* 0x0000003e000e7c02 */ /* 0x000fe20008000f00 */
[----:B-----5:R-:W-:Y:S10]  /*7c20*/  ENDCOLLECTIVE ;  /* 0x000000000000791b */ /* 0x020ff40003800000 */
.L_x_110:
[----:B------:R-:W-:Y:S05]  /*7c30*/  BSYNC B1 ;  /* 0x0000000000017941 */ /* 0x000fea0003800000 */
.L_x_109:
[----:B------:R-:W-:Y:S05]  /*7c40*/  BRA `(.L_x_111) ;  /* 0xffffffec00707947 */ /* 0x000fea000383ffff */
.L_x_90:
[----:B0-----:R0:W1:Y:S02]  /*7c50*/  SYNCS.PHASECHK.TRANS64.TRYWAIT P1, [R10+URZ+0x20], R3 ;  /* 0x000020030a0075a7 */ /* 0x001064000802017f */
[----:B-1----:R-:W-:Y:S05]  /*7c60*/  @!P1 NANOSLEEP.SYNCS 0x989680 ;  /* 0x009896800000995d */ /* 0x002fea0003900000 */
[----:B------:R-:W1:Y:S02]  /*7c70*/  @!P1 SYNCS.PHASECHK.TRANS64 P1, [R10+URZ+0x20], R3 ;  /* 0x000020030a0095a7 */ /* 0x000e64000802007f */
[----:B-1----:R-:W-:Y:S05]  /*7c80*/  @!P1 BRA `(.L_x_90) ;  /* 0xfffffffc00f09947 */ /* 0x002fea000383ffff */
[----:B------:R-:W-:Y:S05]  /*7c90*/  BRA `(.L_x_112) ;  /* 0xffffffec00a87947 */ /* 0x000fea000383ffff */
.L_x_99:
[----:B------:R-:W-:Y:S01]  /*7ca0*/  BSSY B0, `(.L_x_113) ;  /* 0x0000006000007945 */ /* 0x000fe20003800000 */
[----:B------:R-:W-:-:S07]  /*7cb0*/  IMAD.MOV.U32 R15, RZ, RZ, -0x1 ;  /* 0xffffffffff0f7424 */ /* 0x000fce00078e00ff */
[----:B-----5:R-:W-:Y:S05]  /*7cc0*/  WARPSYNC.COLLECTIVE R15, `(.L_x_114) ;  /* 0x000000000f0c7348 */ /* 0x020fea0003c00000 */
[----:B------:R-:W-:Y:S02]  /*7cd0*/  ELECT P6, UR62, PT ;  /* 0x00000000003e782f */ /* 0x000fe400038c0000 */
[----:B------:R-:W-:Y:S01]  /*7ce0*/  MOV R14, UR62 ;  /* 0x0000003e000e7c02 */ /* 0x000fe20008000f00 */
[----:B-----5:R-:W-:Y:S10]  /*7cf0*/  ENDCOLLECTIVE ;  /* 0x000000000000791b */ /* 0x020ff40003800000 */
.L_x_114:
[----:B------:R-:W-:Y:S05]  /*7d00*/  BSYNC B0 ;  /* 0x0000000000007941 */ /* 0x000fea0003800000 */
.L_x_113:
[----:B------:R-:W-:Y:S05]  /*7d10*/  BRA `(.L_x_115) ;  /* 0xfffffff800a07947 */ /* 0x000fea000383ffff */
.L_x_103:
[----:B0-----:R0:W1:Y:S02]  /*7d20*/  SYNCS.PHASECHK.TRANS64.TRYWAIT P0, [R7+URZ], R2 ;  /* 0x00000002070075a7 */ /* 0x001064000800017f */
[----:B-1----:R-:W-:Y:S05]  /*7d30*/  @!P0 NANOSLEEP.SYNCS 0x989680 ;  /* 0x009896800000895d */ /* 0x002fea0003900000 */
[----:B------:R-:W1:Y:S02]  /*7d40*/  @!P0 SYNCS.PHASECHK.TRANS64 P0, [R7+URZ], R2 ;  /* 0x00000002070085a7 */ /* 0x000e64000800007f */
[----:B-1----:R-:W-:Y:S05]  /*7d50*/  @!P0 BRA `(.L_x_103) ;  /* 0xfffffffc00f08947 */ /* 0x002fea000383ffff */
[----:B------:R-:W-:Y:S05]  /*7d60*/  BRA `(.L_x_116) ;  /* 0xfffffff800e47947 */ /* 0x000fea000383ffff */
.L_x_104:
[----:B0-----:R0:W1:Y:S02]  /*7d70*/  SYNCS.PHASECHK.TRANS64.TRYWAIT P0, [R9+URZ], R4 ;  /* 0x00000004090075a7 */ /* 0x001064000800017f */
[----:B-1----:R-:W-:Y:S05]  /*7d80*/  @!P0 NANOSLEEP.SYNCS 0x989680 ;  /* 0x009896800000895d */ /* 0x002fea0003900000 */
[----:B------:R-:W1:Y:S02]  /*7d90*/  @!P0 SYNCS.PHASECHK.TRANS64 P0, [R9+URZ], R4 ;  /* 0x00000004090085a7 */ /* 0x000e64000800007f */
[----:B-1----:R-:W-:Y:S05]  /*7da0*/  @!P0 BRA `(.L_x_104) ;  /* 0xfffffffc00f08947 */ /* 0x002fea000383ffff */
[----:B------:R-:W-:Y:S05]  /*7db0*/  BRA `(.L_x_117) ;  /* 0xfffffff800f47947 */ /* 0x000fea000383ffff */
.L_x_105:
[----:B-1----:R1:W2:Y:S02]  /*7dc0*/  SYNCS.PHASECHK.TRANS64.TRYWAIT P0, [R6+URZ], R5 ;  /* 0x00000005060075a7 */ /* 0x0022a4000800017f */
[----:B--2---:R-:W-:Y:S05]  /*7dd0*/  @!P0 NANOSLEEP.SYNCS 0x989680 ;  /* 0x009896800000895d */ /* 0x004fea0003900000 */
[----:B------:R-:W2:Y:S02]  /*7de0*/  @!P0 SYNCS.PHASECHK.TRANS64 P0, [R6+URZ], R5 ;  /* 0x00000005060085a7 */ /* 0x000ea4000800007f */
[----:B--2---:R-:W-:Y:S05]  /*7df0*/  @!P0 BRA `(.L_x_105) ;  /* 0xfffffffc00f08947 */ /* 0x004fea000383ffff */
[----:B------:R-:W-:Y:S05]  /*7e00*/  BRA `(.L_x_118) ;  /* 0xfffffff800fc7947 */ /* 0x000fea000383ffff */
.L_x_119:
[----:B------:R-:W-:-:S00]  /*7e10*/  BRA `(.L_x_119) ;  /* 0xfffffffc00fc7947 */ /* 0x000fc0000383ffff */
[----:B------:R-:W-:-:S00]  /*7e20*/  NOP ;  /* 0x0000000000007918 */ /* 0x000fc00000000000 */
        /* <DEDUP_REMOVED lines=13> */
.L_x_120:


//--------------------- .nv.global.init           --------------------------
	.section	.nv.global.init,"aw",@progbits
.nv.global.init:
	.type		$str$22,@object
	.size		$str$22,($str$23 - $str$22)
$str$22:
        /*0000*/ 	.byte	0x6b, 0x5f, 0x74, 0x69, 0x6c, 0x65, 0x5f, 0x63, 0x6f, 0x75, 0x6e, 0x74, 0x20, 0x3e, 0x3d, 0x20
        /*0010*/ 	.byte	0x31, 0x00
	.type		$str$23,@object
	.size		$str$23,(__unnamed_1 - $str$23)
$str$23:
        /*0012*/ 	.byte	0x2f, 0x74, 0x6d, 0x70, 0x2f, 0x63, 0x75, 0x74, 0x6c, 0x61, 0x73, 0x73, 0x5f, 0x73, 0x77, 0x65
        /*0022*/ 	.byte	0x65, 0x70, 0x5f, 0x73, 0x72, 0x63, 0x2f, 0x69, 0x6e, 0x63, 0x6c, 0x75, 0x64, 0x65, 0x2f, 0x63
        /*0032*/ 	.byte	0x75, 0x74, 0x6c, 0x61, 0x73, 0x73, 0x2f, 0x67, 0x65, 0x6d, 0x6d, 0x2f, 0x63, 0x6f, 0x6c, 0x6c
        /*0042*/ 	.byte	0x65, 0x63, 0x74, 0x69, 0x76, 0x65, 0x2f, 0x73, 0x6d, 0x39, 0x30, 0x5f, 0x6d, 0x6d, 0x61, 0x5f
        /*0052*/ 	.byte	0x74, 0x6d, 0x61, 0x5f, 0x67, 0x6d, 0x6d, 0x61, 0x5f, 0x73, 0x73, 0x5f, 0x77, 0x61, 0x72, 0x70
        /*0062*/ 	.byte	0x73, 0x70, 0x65, 0x63, 0x69, 0x61, 0x6c, 0x69, 0x7a, 0x65, 0x64, 0x2e, 0x68, 0x70, 0x70, 0x00
	.type		__unnamed_1,@object
	.size		__unnamed_1,(.L_0 - __unnamed_1)
__unnamed_1:
        /*0072*/ 	.byte	0x76, 0x6f, 0x69, 0x64, 0x20, 0x63, 0x75, 0x74, 0x6c, 0x61, 0x73, 0x73, 0x3a, 0x3a, 0x67, 0x65
        /* <DEDUP_REMOVED lines=179> */
        /*0bb2*/ 	.byte	0x75, 0x74, 0x65, 0x3a, 0x3a, 0x69, 0x64, 0x65, 0x6e, 0x74, 0x69, 0x74, 0x79, 0x5d, 0x00
.L_0:


//--------------------- .nv.shared._ZN7cutlass13device_kernelINS_4gemm6kernel13GemmUniversalIN4cute5tupleIJiiiiEEENS1_10collective13CollectiveMmaINS1_34MainloopSm90TmaGmmaWarpSpecializedILi4ENS5_IJNS4_1CILi2EEENSA_ILi1EEESC_EEENS1_32KernelTmaWarpSpecializedPingpongEEENS5_IJNSA_ILi64EEENSA_ILi48EEENSA_ILi256EEEEEENS_6half_tENS5_IJlSC_lEEESK_SL_NS4_8TiledMMAINS4_8MMA_AtomIJNS4_4SM904GMMA25MMA_64x16x16_F32F16F16_SSILNSP_5MajorE0ELSR_0ELNSP_7ScaleInE1ELSS_1EEEEEENS4_6LayoutINS5_IJSC_SC_SC_EEENS5_IJNSA_ILi0EEESX_SX_EEEEENS5_IJNS4_10UnderscoreES10_S10_EEEEENS4_13SM90_TMA_LOADENS4_14ComposedLayoutINS4_7SwizzleILi3ELi4ELi3EEENS4_18smem_ptr_flag_bitsILi16EEENSV_INS5_IJNSA_ILi8EEESG_EEENS5_IJSG_SC_EEEEEEEvNS4_8identityENS4_23SM90_TMA_LOAD_MULTICASTES1D_vS1E_EENS_8epilogue10collective6detail29Sm90TmaWarpSpecializedAdapterINS1I_15DefaultEpilogueISK_SL_SL_NS1H_6thread17LinearCombinationISK_Li1EffLNS1M_9ScaleType4KindE0ELNS_15FloatRoundStyleE2ESK_EENS1_15EpilogueDefaultEEEEEvvEEEEvNT_6ParamsE --------------------------
	.section	.nv.shared._ZN7cutlass13device_kernelINS_4gemm6kernel13GemmUniversalIN4cute5tupleIJiiiiEEENS1_10collective13CollectiveMmaINS1_34MainloopSm90TmaGmmaWarpSpecializedILi4ENS5_IJNS4_1CILi2EEENSA_ILi1EEESC_EEENS1_32KernelTmaWarpSpecializedPingpongEEENS5_IJNSA_ILi64EEENSA_ILi48EEENSA_ILi256EEEEEENS_6half_tENS5_IJlSC_lEEESK_SL_NS4_8TiledMMAINS4_8MMA_AtomIJNS4_4SM904GMMA25MMA_64x16x16_F32F16F16_SSILNSP_5MajorE0ELSR_0ELNSP_7ScaleInE1ELSS_1EEEEEENS4_6LayoutINS5_IJSC_SC_SC_EEENS5_IJNSA_ILi0EEESX_SX_EEEEENS5_IJNS4_10UnderscoreES10_S10_EEEEENS4_13SM90_TMA_LOADENS4_14ComposedLayoutINS4_7SwizzleILi3ELi4ELi3EEENS4_18smem_ptr_flag_bitsILi16EEENSV_INS5_IJNSA_ILi8EEESG_EEENS5_IJSG_SC_EEEEEEEvNS4_8identityENS4_23SM90_TMA_LOAD_MULTICASTES1D_vS1E_EENS_8epilogue10collective6detail29Sm90TmaWarpSpecializedAdapterINS1I_15DefaultEpilogueISK_SL_SL_NS1H_6thread17LinearCombinationISK_Li1EffLNS1M_9ScaleType4KindE0ELNS_15FloatRoundStyleE2ESK_EENS1_15EpilogueDefaultEEEEEvvEEEEvNT_6ParamsE,"aw",@nobits
	.sectionflags	@""
	.align	16
	.zero		1024


//--------------------- .nv.shared.reserved.0     --------------------------
	.section	.nv.shared.reserved.0,"aw",@nobits
	.weak		__nv_reservedSMEM_offset_0_alias
	.size		__nv_reservedSMEM_offset_0_alias, 0, 0
	.other		__nv_reservedSMEM_offset_0_alias,@"STO_CUDA_RESERVED_SHARED STV_DEFAULT"
__nv_reservedSMEM_offset_0_alias:
	.zero		0


//--------------------- .nv.global                --------------------------
	.section	.nv.global,"aw",@nobits
.nv.global:
	.type		_ZN39_INTERNAL_366fc683_4_k_cu_23849f77_89494cute1_E,@object
	.size		_ZN39_INTERNAL_366fc683_4_k_cu_23849f77_89494cute1_E,(_ZN39_INTERNAL_366fc683_4_k_cu_23849f77_89494cuda3std3__45__cpo6cbeginE - _ZN39_INTERNAL_366fc683_4_k_cu_23849f77_89494cute1_E)
_ZN39_INTERNAL_366fc683_4_k_cu_23849f77_89494cute1_E:
	.zero		1
	.type		_ZN39_INTERNAL_366fc683_4_k_cu_23849f77_89494cuda3std3__45__cpo6cbeginE,@object
	.size		_ZN39_INTERNAL_366fc683_4_k_cu_23849f77_89494cuda3std3__45__cpo6cbeginE,(_ZN39_INTERNAL_366fc683_4_k_cu_23849f77_89494cuda3std3__48in_placeE - _ZN39_INTERNAL_366fc683_4_k_cu_23849f77_89494cuda3std3__45__cpo6cbeginE)
_ZN39_INTERNAL_366fc683_4_k_cu_23849f77_89494cuda3std3__45__cpo6cbeginE:
	.zero		1
	.type		_ZN39_INTERNAL_366fc683_4_k_cu_23849f77_89494cuda3std3__48in_placeE,@object
	.size		_ZN39_INTERNAL_366fc683_4_k_cu_23849f77_89494cuda3std3__48in_placeE,(_ZN39_INTERNAL_366fc683_4_k_cu_23849f77_89494cuda3std6ranges3__45__cpo9iter_moveE - _ZN39_INTERNAL_366fc683_4_k_cu_23849f77_89494cuda3std3__48in_placeE)
_ZN39_INTERNAL_366fc683_4_k_cu_23849f77_89494cuda3std3__48in_placeE:
	.zero		1
	.type		_ZN39_INTERNAL_366fc683_4_k_cu_23849f77_89494cuda3std6ranges3__45__cpo9iter_moveE,@object
	.size		_ZN39_INTERNAL_366fc683_4_k_cu_23849f77_89494cuda3std6ranges3__45__cpo9iter_moveE,(_ZN39_INTERNAL_366fc683_4_k_cu_23849f77_89494cuda3std3__45__cpo5beginE - _ZN39_INTERNAL_366fc683_4_k_cu_23849f77_89494cuda3std6ranges3__45__cpo9iter_moveE)
_ZN39_INTERNAL_366fc683_4_k_cu_23849f77_89494cuda3std6ranges3__45__cpo9iter_moveE:
	.zero		1
	.type		_ZN39_INTERNAL_366fc683_4_k_cu_23849f77_89494cuda3std3__45__cpo5beginE,@object
	.size		_ZN39_INTERNAL_366fc683_4_k_cu_23849f77_89494cuda3std3__45__cpo5beginE,(_ZN39_INTERNAL_366fc683_4_k_cu_23849f77_89494cuda3std3__441_GLOBAL__N__366fc683_4_k_cu_23849f77_89496ignoreE - _ZN39_INTERNAL_366fc683_4_k_cu_23849f77_89494cuda3std3__45__cpo5beginE)
_ZN39_INTERNAL_366fc683_4_k_cu_23849f77_89494cuda3std3__45__cpo5beginE:
	.zero		1
	.type		_ZN39_INTERNAL_366fc683_4_k_cu_23849f77_89494cuda3std3__441_GLOBAL__N__366fc683_4_k_cu_23849f77_89496ignoreE,@object
	.size		_ZN39_INTERNAL_366fc683_4_k_cu_23849f77_89494cuda3std3__441_GLOBAL__N__366fc683_4_k_cu_23849f77_89496ignoreE,(_ZN39_INTERNAL_366fc683_4_k_cu_23849f77_89494cute7productE - _ZN39_INTERNAL_366fc683_4_k_cu_23849f77_89494cuda3std3__441_GLOBAL__N__366fc683_4_k_cu_23849f77_89496ignoreE)
_ZN39_INTERNAL_366fc683_4_k_cu_23849f77_89494cuda3std3__441_GLOBAL__N__366fc683_4_k_cu_23849f77_89496ignoreE:
	.zero		1
	.type		_ZN39_INTERNAL_366fc683_4_k_cu_23849f77_89494cute7productE,@object
	.size		_ZN39_INTERNAL_366fc683_4_k_cu_23849f77_89494cute7productE,(_ZN39_INTERNAL_366fc683_4_k_cu_23849f77_89494cuda3std3__45__cpo3endE - _ZN39_INTERNAL_366fc683_4_k_cu_23849f77_89494cute7productE)
_ZN39_INTERNAL_366fc683_4_k_cu_23849f77_89494cute7productE:
	.zero		1
	.type		_ZN39_INTERNAL_366fc683_4_k_cu_23849f77_89494cuda3std3__45__cpo3endE,@object
	.size		_ZN39_INTERNAL_366fc683_4_k_cu_23849f77_89494cuda3std3__45__cpo3endE,(_ZN39_INTERNAL_366fc683_4_k_cu_23849f77_89494cuda3std3__419piecewise_constructE - _ZN39_INTERNAL_366fc683_4_k_cu_23849f77_89494cuda3std3__45__cpo3endE)
_ZN39_INTERNAL_366fc683_4_k_cu_23849f77_89494cuda3std3__45__cpo3endE:
	.zero		1
	.type		_ZN39_INTERNAL_366fc683_4_k_cu_23849f77_89494cuda3std3__419piecewise_constructE,@object
	.size		_ZN39_INTERNAL_366fc683_4_k_cu_23849f77_89494cuda3std3__419piecewise_constructE,(_ZN39_INTERNAL_366fc683_4_k_cu_23849f77_89494cuda3std3__45__cpo4cendE - _ZN39_INTERNAL_366fc683_4_k_cu_23849f77_89494cuda3std3__419piecewise_constructE)
_ZN39_INTERNAL_366fc683_4_k_cu_23849f77_89494cuda3std3__419piecewise_constructE:
	.zero		1
	.type		_ZN39_INTERNAL_366fc683_4_k_cu_23849f77_89494cuda3std3__45__cpo4cendE,@object
	.size		_ZN39_INTERNAL_366fc683_4_k_cu_23849f77_89494cuda3std3__45__cpo4cendE,(_ZN39_INTERNAL_366fc683_4_k_cu_23849f77_89494cuda3std6ranges3__45__cpo4swapE - _ZN39_INTERNAL_366fc683_4_k_cu_23849f77_89494cuda3std3__45__cpo4cendE)
_ZN39_INTERNAL_366fc683_4_k_cu_23849f77_89494cuda3std3__45__cpo4cendE:
	.zero		1
	.type		_ZN39_INTERNAL_366fc683_4_k_cu_23849f77_89494cuda3std6ranges3__45__cpo4swapE,@object
	.size		_ZN39_INTERNAL_366fc683_4_k_cu_23849f77_89494cuda3std6ranges3__45__cpo4swapE,(.L_8 - _ZN39_INTERNAL_366fc683_4_k_cu_23849f77_89494cuda3std6ranges3__45__cpo4swapE)
_ZN39_INTERNAL_366fc683_4_k_cu_23849f77_89494cuda3std6ranges3__45__cpo4swapE:
	.zero		1
.L_8:


//--------------------- .nv.constant0._ZN7cutlass13device_kernelINS_4gemm6kernel13GemmUniversalIN4cute5tupleIJiiiiEEENS1_10collective13CollectiveMmaINS1_34MainloopSm90TmaGmmaWarpSpecializedILi4ENS5_IJNS4_1CILi2EEENSA_ILi1EEESC_EEENS1_32KernelTmaWarpSpecializedPingpongEEENS5_IJNSA_ILi64EEENSA_ILi48EEENSA_ILi256EEEEEENS_6half_tENS5_IJlSC_lEEESK_SL_NS4_8TiledMMAINS4_8MMA_AtomIJNS4_4SM904GMMA25MMA_64x16x16_F32F16F16_SSILNSP_5MajorE0ELSR_0ELNSP_7ScaleInE1ELSS_1EEEEEENS4_6LayoutINS5_IJSC_SC_SC_EEENS5_IJNSA_ILi0EEESX_SX_EEEEENS5_IJNS4_10UnderscoreES10_S10_EEEEENS4_13SM90_TMA_LOADENS4_14ComposedLayoutINS4_7SwizzleILi3ELi4ELi3EEENS4_18smem_ptr_flag_bitsILi16EEENSV_INS5_IJNSA_ILi8EEESG_EEENS5_IJSG_SC_EEEEEEEvNS4_8identityENS4_23SM90_TMA_LOAD_MULTICASTES1D_vS1E_EENS_8epilogue10collective6detail29Sm90TmaWarpSpecializedAdapterINS1I_15DefaultEpilogueISK_SL_SL_NS1H_6thread17LinearCombinationISK_Li1EffLNS1M_9ScaleType4KindE0ELNS_15FloatRoundStyleE2ESK_EENS1_15EpilogueDefaultEEEEEvvEEEEvNT_6ParamsE --------------------------
	.section	.nv.constant0._ZN7cutlass13device_kernelINS_4gemm6kernel13GemmUniversalIN4cute5tupleIJiiiiEEENS1_10collective13CollectiveMmaINS1_34MainloopSm90TmaGmmaWarpSpecializedILi4ENS5_IJNS4_1CILi2EEENSA_ILi1EEESC_EEENS1_32KernelTmaWarpSpecializedPingpongEEENS5_IJNSA_ILi64EEENSA_ILi48EEENSA_ILi256EEEEEENS_6half_tENS5_IJlSC_lEEESK_SL_NS4_8TiledMMAINS4_8MMA_AtomIJNS4_4SM904GMMA25MMA_64x16x16_F32F16F16_SSILNSP_5MajorE0ELSR_0ELNSP_7ScaleInE1ELSS_1EEEEEENS4_6LayoutINS5_IJSC_SC_SC_EEENS5_IJNSA_ILi0EEESX_SX_EEEEENS5_IJNS4_10UnderscoreES10_S10_EEEEENS4_13SM90_TMA_LOADENS4_14ComposedLayoutINS4_7SwizzleILi3ELi4ELi3EEENS4_18smem_ptr_flag_bitsILi16EEENSV_INS5_IJNSA_ILi8EEESG_EEENS5_IJSG_SC_EEEEEEEvNS4_8identityENS4_23SM90_TMA_LOAD_MULTICASTES1D_vS1E_EENS_8epilogue10collective6detail29Sm90TmaWarpSpecializedAdapterINS1I_15DefaultEpilogueISK_SL_SL_NS1H_6thread17LinearCombinationISK_Li1EffLNS1M_9ScaleType4KindE0ELNS_15FloatRoundStyleE2ESK_EENS1_15EpilogueDefaultEEEEEvvEEEEvNT_6ParamsE,"a",@progbits
	.sectionflags	@""
	.align	4
.nv.constant0._ZN7cutlass13device_kernelINS_4gemm6kernel13GemmUniversalIN4cute5tupleIJiiiiEEENS1_10collective13CollectiveMmaINS1_34MainloopSm90TmaGmmaWarpSpecializedILi4ENS5_IJNS4_1CILi2EEENSA_ILi1EEESC_EEENS1_32KernelTmaWarpSpecializedPingpongEEENS5_IJNSA_ILi64EEENSA_ILi48EEENSA_ILi256EEEEEENS_6half_tENS5_IJlSC_lEEESK_SL_NS4_8TiledMMAINS4_8MMA_AtomIJNS4_4SM904GMMA25MMA_64x16x16_F32F16F16_SSILNSP_5MajorE0ELSR_0ELNSP_7ScaleInE1ELSS_1EEEEEENS4_6LayoutINS5_IJSC_SC_SC_EEENS5_IJNSA_ILi0EEESX_SX_EEEEENS5_IJNS4_10UnderscoreES10_S10_EEEEENS4_13SM90_TMA_LOADENS4_14ComposedLayoutINS4_7SwizzleILi3ELi4ELi3EEENS4_18smem_ptr_flag_bitsILi16EEENSV_INS5_IJNSA_ILi8EEESG_EEENS5_IJSG_SC_EEEEEEEvNS4_8identityENS4_23SM90_TMA_LOAD_MULTICASTES1D_vS1E_EENS_8epilogue10collective6detail29Sm90TmaWarpSpecializedAdapterINS1I_15DefaultEpilogueISK_SL_SL_NS1H_6thread17LinearCombinationISK_Li1EffLNS1M_9ScaleType4KindE0ELNS_15FloatRoundStyleE2ESK_EENS1_15EpilogueDefaultEEEEEvvEEEEvNT_6ParamsE:
	.zero		1664


//--------------------- SYMBOLS --------------------------

	.type		.nv.reservedSmem.offset0,@object
	.size		.nv.reservedSmem.offset0,0x4
	.type		__assertfail,@function
